//
// Generated by NVIDIA NVVM Compiler
//
// Compiler Build ID: CL-36424714
// Cuda compilation tools, release 13.0, V13.0.88
// Based on NVVM 20.0.0
//

.version 9.0
.target sm_100
.address_size 64

	// .globl	_Z5sobelPhS_jjj
.const .align 1 .b8 mask[50] = {255, 252, 250, 252, 255, 254, 248, 244, 248, 254, 0, 0, 0, 0, 0, 2, 8, 12, 8, 2, 1, 4, 6, 4, 1, 255, 254, 0, 2, 1, 252, 248, 0, 8, 4, 250, 244, 0, 12, 6, 252, 248, 0, 8, 4, 255, 254, 0, 2, 1};
// _ZZ5sobelPhS_jjjE5R_new has been demoted
// _ZZ5sobelPhS_jjjE5G_new has been demoted
// _ZZ5sobelPhS_jjjE5B_new has been demoted

.visible .entry _Z5sobelPhS_jjj(
	.param .u64 .ptr .align 1 _Z5sobelPhS_jjj_param_0,
	.param .u64 .ptr .align 1 _Z5sobelPhS_jjj_param_1,
	.param .u32 _Z5sobelPhS_jjj_param_2,
	.param .u32 _Z5sobelPhS_jjj_param_3,
	.param .u32 _Z5sobelPhS_jjj_param_4
)
{
	.reg .pred 	%p<45>;
	.reg .b16 	%rs<76>;
	.reg .b32 	%r<461>;
	.reg .b32 	%f<612>;
	.reg .b64 	%rd<161>;
	// demoted variable
	.shared .align 1 .b8 _ZZ5sobelPhS_jjjE5R_new[1300];
	// demoted variable
	.shared .align 1 .b8 _ZZ5sobelPhS_jjjE5G_new[1300];
	// demoted variable
	.shared .align 1 .b8 _ZZ5sobelPhS_jjjE5B_new[1300];
	ld.param.u64 	%rd3, [_Z5sobelPhS_jjj_param_0];
	ld.param.u64 	%rd2, [_Z5sobelPhS_jjj_param_1];
	ld.param.u32 	%r25, [_Z5sobelPhS_jjj_param_2];
	ld.param.u32 	%r26, [_Z5sobelPhS_jjj_param_3];
	ld.param.u32 	%r27, [_Z5sobelPhS_jjj_param_4];
	cvta.to.global.u64 	%rd1, %rd3;
	mov.u32 	%r28, %ctaid.x;
	mov.u32 	%r1, %ntid.x;
	mov.u32 	%r2, %tid.x;
	mad.lo.s32 	%r3, %r28, %r1, %r2;
	setp.ge.u32 	%p7, %r3, %r26;
	@%p7 bra 	$L__BB0_132;
	mov.u32 	%r4, %ctaid.y;
	add.s32 	%r29, %r1, -1;
	setp.eq.s32 	%p8, %r2, %r29;
	add.s32 	%r30, %r3, %r1;
	setp.lt.u32 	%p9, %r30, %r26;
	and.pred  	%p1, %p8, %p9;
	add.s32 	%r5, %r4, -2;
	setp.lt.u32 	%p10, %r4, 2;
	setp.ge.s32 	%p11, %r5, %r25;
	or.pred  	%p12, %p10, %p11;
	@%p12 bra 	$L__BB0_132;
	setp.ne.s32 	%p13, %r2, 0;
	mad.lo.s32 	%r6, %r5, %r26, %r3;
	mul.lo.s32 	%r7, %r6, %r27;
	add.s32 	%r8, %r7, 2;
	cvt.u64.u32 	%rd4, %r8;
	add.s64 	%rd5, %rd1, %rd4;
	ld.global.u8 	%rs1, [%rd5];
	mov.u32 	%r31, _ZZ5sobelPhS_jjjE5R_new;
	add.s32 	%r9, %r31, %r2;
	st.shared.u8 	[%r9+2], %rs1;
	add.s32 	%r32, %r7, 1;
	cvt.u64.u32 	%rd6, %r32;
	add.s64 	%rd7, %rd1, %rd6;
	ld.global.u8 	%rs2, [%rd7];
	mov.u32 	%r33, _ZZ5sobelPhS_jjjE5G_new;
	add.s32 	%r10, %r33, %r2;
	st.shared.u8 	[%r10+2], %rs2;
	cvt.u64.u32 	%rd8, %r7;
	add.s64 	%rd9, %rd1, %rd8;
	ld.global.u8 	%rs3, [%rd9];
	mov.u32 	%r34, _ZZ5sobelPhS_jjjE5B_new;
	add.s32 	%r11, %r34, %r2;
	st.shared.u8 	[%r11+2], %rs3;
	@%p13 bra 	$L__BB0_5;
	setp.eq.s32 	%p15, %r3, 0;
	@%p15 bra 	$L__BB0_7;
	add.s32 	%r41, %r6, -2;
	mul.lo.s32 	%r42, %r41, %r27;
	add.s32 	%r43, %r42, 2;
	cvt.u64.u32 	%rd22, %r43;
	add.s64 	%rd23, %rd1, %rd22;
	ld.global.u8 	%rs10, [%rd23];
	st.shared.u8 	[_ZZ5sobelPhS_jjjE5R_new], %rs10;
	add.s32 	%r44, %r42, 1;
	cvt.u64.u32 	%rd24, %r44;
	add.s64 	%rd25, %rd1, %rd24;
	ld.global.u8 	%rs11, [%rd25];
	st.shared.u8 	[_ZZ5sobelPhS_jjjE5G_new], %rs11;
	cvt.u64.u32 	%rd26, %r42;
	add.s64 	%rd27, %rd1, %rd26;
	ld.global.u8 	%rs12, [%rd27];
	st.shared.u8 	[_ZZ5sobelPhS_jjjE5B_new], %rs12;
	add.s32 	%r45, %r42, %r27;
	add.s32 	%r46, %r43, %r27;
	cvt.u64.u32 	%rd28, %r46;
	add.s64 	%rd29, %rd1, %rd28;
	ld.global.u8 	%rs13, [%rd29];
	st.shared.u8 	[_ZZ5sobelPhS_jjjE5R_new+1], %rs13;
	add.s32 	%r47, %r46, -1;
	cvt.u64.u32 	%rd30, %r47;
	add.s64 	%rd31, %rd1, %rd30;
	ld.global.u8 	%rs14, [%rd31];
	st.shared.u8 	[_ZZ5sobelPhS_jjjE5G_new+1], %rs14;
	cvt.u64.u32 	%rd32, %r45;
	add.s64 	%rd33, %rd1, %rd32;
	ld.global.u8 	%rs15, [%rd33];
	st.shared.u8 	[_ZZ5sobelPhS_jjjE5B_new+1], %rs15;
	bra.uni 	$L__BB0_7;
$L__BB0_5:
	not.pred 	%p14, %p1;
	@%p14 bra 	$L__BB0_7;
	add.s32 	%r35, %r7, %r27;
	add.s32 	%r36, %r8, %r27;
	cvt.u64.u32 	%rd10, %r36;
	add.s64 	%rd11, %rd1, %rd10;
	ld.global.u8 	%rs4, [%rd11];
	st.shared.u8 	[%r9+3], %rs4;
	add.s32 	%r37, %r36, -1;
	cvt.u64.u32 	%rd12, %r37;
	add.s64 	%rd13, %rd1, %rd12;
	ld.global.u8 	%rs5, [%rd13];
	st.shared.u8 	[%r10+3], %rs5;
	cvt.u64.u32 	%rd14, %r35;
	add.s64 	%rd15, %rd1, %rd14;
	ld.global.u8 	%rs6, [%rd15];
	st.shared.u8 	[%r11+3], %rs6;
	add.s32 	%r38, %r35, %r27;
	add.s32 	%r39, %r36, %r27;
	cvt.u64.u32 	%rd16, %r39;
	add.s64 	%rd17, %rd1, %rd16;
	ld.global.u8 	%rs7, [%rd17];
	st.shared.u8 	[%r9+4], %rs7;
	add.s32 	%r40, %r39, -1;
	cvt.u64.u32 	%rd18, %r40;
	add.s64 	%rd19, %rd1, %rd18;
	ld.global.u8 	%rs8, [%rd19];
	st.shared.u8 	[%r10+4], %rs8;
	cvt.u64.u32 	%rd20, %r38;
	add.s64 	%rd21, %rd1, %rd20;
	ld.global.u8 	%rs9, [%rd21];
	st.shared.u8 	[%r11+4], %rs9;
$L__BB0_7:
	setp.gt.s32 	%p16, %r4, %r25;
	@%p16 bra 	$L__BB0_132;
	setp.eq.s32 	%p17, %r2, 0;
	add.s32 	%r12, %r6, %r26;
	mul.lo.s32 	%r13, %r12, %r27;
	add.s32 	%r14, %r13, 2;
	cvt.u64.u32 	%rd34, %r14;
	add.s64 	%rd35, %rd1, %rd34;
	ld.global.u8 	%rs16, [%rd35];
	st.shared.u8 	[%r9+262], %rs16;
	add.s32 	%r48, %r13, 1;
	cvt.u64.u32 	%rd36, %r48;
	add.s64 	%rd37, %rd1, %rd36;
	ld.global.u8 	%rs17, [%rd37];
	st.shared.u8 	[%r10+262], %rs17;
	cvt.u64.u32 	%rd38, %r13;
	add.s64 	%rd39, %rd1, %rd38;
	ld.global.u8 	%rs18, [%rd39];
	st.shared.u8 	[%r11+262], %rs18;
	@%p17 bra 	$L__BB0_11;
	not.pred 	%p18, %p1;
	@%p18 bra 	$L__BB0_13;
	add.s32 	%r49, %r13, %r27;
	add.s32 	%r50, %r14, %r27;
	cvt.u64.u32 	%rd40, %r50;
	add.s64 	%rd41, %rd1, %rd40;
	ld.global.u8 	%rs19, [%rd41];
	st.shared.u8 	[%r9+263], %rs19;
	add.s32 	%r51, %r50, -1;
	cvt.u64.u32 	%rd42, %r51;
	add.s64 	%rd43, %rd1, %rd42;
	ld.global.u8 	%rs20, [%rd43];
	st.shared.u8 	[%r10+263], %rs20;
	cvt.u64.u32 	%rd44, %r49;
	add.s64 	%rd45, %rd1, %rd44;
	ld.global.u8 	%rs21, [%rd45];
	st.shared.u8 	[%r11+263], %rs21;
	add.s32 	%r52, %r49, %r27;
	add.s32 	%r53, %r50, %r27;
	cvt.u64.u32 	%rd46, %r53;
	add.s64 	%rd47, %rd1, %rd46;
	ld.global.u8 	%rs22, [%rd47];
	st.shared.u8 	[%r9+264], %rs22;
	add.s32 	%r54, %r53, -1;
	cvt.u64.u32 	%rd48, %r54;
	add.s64 	%rd49, %rd1, %rd48;
	ld.global.u8 	%rs23, [%rd49];
	st.shared.u8 	[%r10+264], %rs23;
	cvt.u64.u32 	%rd50, %r52;
	add.s64 	%rd51, %rd1, %rd50;
	ld.global.u8 	%rs24, [%rd51];
	st.shared.u8 	[%r11+264], %rs24;
	bra.uni 	$L__BB0_13;
$L__BB0_11:
	setp.eq.s32 	%p19, %r3, 0;
	@%p19 bra 	$L__BB0_13;
	add.s32 	%r55, %r12, -2;
	mul.lo.s32 	%r56, %r55, %r27;
	add.s32 	%r57, %r56, 2;
	cvt.u64.u32 	%rd52, %r57;
	add.s64 	%rd53, %rd1, %rd52;
	ld.global.u8 	%rs25, [%rd53];
	st.shared.u8 	[_ZZ5sobelPhS_jjjE5R_new+260], %rs25;
	add.s32 	%r58, %r56, 1;
	cvt.u64.u32 	%rd54, %r58;
	add.s64 	%rd55, %rd1, %rd54;
	ld.global.u8 	%rs26, [%rd55];
	st.shared.u8 	[_ZZ5sobelPhS_jjjE5G_new+260], %rs26;
	cvt.u64.u32 	%rd56, %r56;
	add.s64 	%rd57, %rd1, %rd56;
	ld.global.u8 	%rs27, [%rd57];
	st.shared.u8 	[_ZZ5sobelPhS_jjjE5B_new+260], %rs27;
	add.s32 	%r59, %r56, %r27;
	add.s32 	%r60, %r57, %r27;
	cvt.u64.u32 	%rd58, %r60;
	add.s64 	%rd59, %rd1, %rd58;
	ld.global.u8 	%rs28, [%rd59];
	st.shared.u8 	[_ZZ5sobelPhS_jjjE5R_new+261], %rs28;
	add.s32 	%r61, %r60, -1;
	cvt.u64.u32 	%rd60, %r61;
	add.s64 	%rd61, %rd1, %rd60;
	ld.global.u8 	%rs29, [%rd61];
	st.shared.u8 	[_ZZ5sobelPhS_jjjE5G_new+261], %rs29;
	cvt.u64.u32 	%rd62, %r59;
	add.s64 	%rd63, %rd1, %rd62;
	ld.global.u8 	%rs30, [%rd63];
	st.shared.u8 	[_ZZ5sobelPhS_jjjE5B_new+261], %rs30;
$L__BB0_13:
	setp.ge.u32 	%p20, %r4, %r25;
	@%p20 bra 	$L__BB0_132;
	setp.eq.s32 	%p21, %r2, 0;
	add.s32 	%r15, %r12, %r26;
	mul.lo.s32 	%r16, %r15, %r27;
	add.s32 	%r17, %r16, 2;
	cvt.u64.u32 	%rd64, %r17;
	add.s64 	%rd65, %rd1, %rd64;
	ld.global.u8 	%rs31, [%rd65];
	st.shared.u8 	[%r9+522], %rs31;
	add.s32 	%r18, %r16, 1;
	cvt.u64.u32 	%rd66, %r18;
	add.s64 	%rd67, %rd1, %rd66;
	ld.global.u8 	%rs32, [%rd67];
	st.shared.u8 	[%r10+522], %rs32;
	cvt.u64.u32 	%rd68, %r16;
	add.s64 	%rd69, %rd1, %rd68;
	ld.global.u8 	%rs33, [%rd69];
	st.shared.u8 	[%r11+522], %rs33;
	@%p21 bra 	$L__BB0_17;
	not.pred 	%p22, %p1;
	@%p22 bra 	$L__BB0_19;
	add.s32 	%r62, %r16, %r27;
	add.s32 	%r63, %r17, %r27;
	cvt.u64.u32 	%rd70, %r63;
	add.s64 	%rd71, %rd1, %rd70;
	ld.global.u8 	%rs34, [%rd71];
	st.shared.u8 	[%r9+523], %rs34;
	add.s32 	%r64, %r63, -1;
	cvt.u64.u32 	%rd72, %r64;
	add.s64 	%rd73, %rd1, %rd72;
	ld.global.u8 	%rs35, [%rd73];
	st.shared.u8 	[%r10+523], %rs35;
	cvt.u64.u32 	%rd74, %r62;
	add.s64 	%rd75, %rd1, %rd74;
	ld.global.u8 	%rs36, [%rd75];
	st.shared.u8 	[%r11+523], %rs36;
	add.s32 	%r65, %r62, %r27;
	add.s32 	%r66, %r63, %r27;
	cvt.u64.u32 	%rd76, %r66;
	add.s64 	%rd77, %rd1, %rd76;
	ld.global.u8 	%rs37, [%rd77];
	st.shared.u8 	[%r9+524], %rs37;
	add.s32 	%r67, %r66, -1;
	cvt.u64.u32 	%rd78, %r67;
	add.s64 	%rd79, %rd1, %rd78;
	ld.global.u8 	%rs38, [%rd79];
	st.shared.u8 	[%r10+524], %rs38;
	cvt.u64.u32 	%rd80, %r65;
	add.s64 	%rd81, %rd1, %rd80;
	ld.global.u8 	%rs39, [%rd81];
	st.shared.u8 	[%r11+524], %rs39;
	bra.uni 	$L__BB0_19;
$L__BB0_17:
	setp.eq.s32 	%p23, %r3, 0;
	@%p23 bra 	$L__BB0_19;
	add.s32 	%r68, %r15, -2;
	mul.lo.s32 	%r69, %r68, %r27;
	add.s32 	%r70, %r69, 2;
	cvt.u64.u32 	%rd82, %r70;
	add.s64 	%rd83, %rd1, %rd82;
	ld.global.u8 	%rs40, [%rd83];
	st.shared.u8 	[_ZZ5sobelPhS_jjjE5R_new+520], %rs40;
	add.s32 	%r71, %r69, 1;
	cvt.u64.u32 	%rd84, %r71;
	add.s64 	%rd85, %rd1, %rd84;
	ld.global.u8 	%rs41, [%rd85];
	st.shared.u8 	[_ZZ5sobelPhS_jjjE5G_new+520], %rs41;
	cvt.u64.u32 	%rd86, %r69;
	add.s64 	%rd87, %rd1, %rd86;
	ld.global.u8 	%rs42, [%rd87];
	st.shared.u8 	[_ZZ5sobelPhS_jjjE5B_new+520], %rs42;
	add.s32 	%r72, %r69, %r27;
	add.s32 	%r73, %r70, %r27;
	cvt.u64.u32 	%rd88, %r73;
	add.s64 	%rd89, %rd1, %rd88;
	ld.global.u8 	%rs43, [%rd89];
	st.shared.u8 	[_ZZ5sobelPhS_jjjE5R_new+521], %rs43;
	add.s32 	%r74, %r73, -1;
	cvt.u64.u32 	%rd90, %r74;
	add.s64 	%rd91, %rd1, %rd90;
	ld.global.u8 	%rs44, [%rd91];
	st.shared.u8 	[_ZZ5sobelPhS_jjjE5G_new+521], %rs44;
	cvt.u64.u32 	%rd92, %r72;
	add.s64 	%rd93, %rd1, %rd92;
	ld.global.u8 	%rs45, [%rd93];
	st.shared.u8 	[_ZZ5sobelPhS_jjjE5B_new+521], %rs45;
$L__BB0_19:
	add.s32 	%r75, %r4, 1;
	setp.ge.u32 	%p24, %r75, %r25;
	@%p24 bra 	$L__BB0_132;
	setp.eq.s32 	%p25, %r2, 0;
	add.s32 	%r19, %r15, %r26;
	mul.lo.s32 	%r20, %r19, %r27;
	add.s32 	%r21, %r20, 2;
	cvt.u64.u32 	%rd94, %r21;
	add.s64 	%rd95, %rd1, %rd94;
	ld.global.u8 	%rs46, [%rd95];
	st.shared.u8 	[%r9+782], %rs46;
	add.s32 	%r76, %r20, 1;
	cvt.u64.u32 	%rd96, %r76;
	add.s64 	%rd97, %rd1, %rd96;
	ld.global.u8 	%rs47, [%rd97];
	st.shared.u8 	[%r10+782], %rs47;
	cvt.u64.u32 	%rd98, %r20;
	add.s64 	%rd99, %rd1, %rd98;
	ld.global.u8 	%rs48, [%rd99];
	st.shared.u8 	[%r11+782], %rs48;
	@%p25 bra 	$L__BB0_23;
	not.pred 	%p26, %p1;
	@%p26 bra 	$L__BB0_25;
	add.s32 	%r77, %r20, %r27;
	add.s32 	%r78, %r21, %r27;
	cvt.u64.u32 	%rd100, %r78;
	add.s64 	%rd101, %rd1, %rd100;
	ld.global.u8 	%rs49, [%rd101];
	st.shared.u8 	[%r9+783], %rs49;
	add.s32 	%r79, %r78, -1;
	cvt.u64.u32 	%rd102, %r79;
	add.s64 	%rd103, %rd1, %rd102;
	ld.global.u8 	%rs50, [%rd103];
	st.shared.u8 	[%r10+783], %rs50;
	cvt.u64.u32 	%rd104, %r77;
	add.s64 	%rd105, %rd1, %rd104;
	ld.global.u8 	%rs51, [%rd105];
	st.shared.u8 	[%r11+783], %rs51;
	add.s32 	%r80, %r77, %r27;
	add.s32 	%r81, %r78, %r27;
	cvt.u64.u32 	%rd106, %r81;
	add.s64 	%rd107, %rd1, %rd106;
	ld.global.u8 	%rs52, [%rd107];
	st.shared.u8 	[%r9+784], %rs52;
	add.s32 	%r82, %r81, -1;
	cvt.u64.u32 	%rd108, %r82;
	add.s64 	%rd109, %rd1, %rd108;
	ld.global.u8 	%rs53, [%rd109];
	st.shared.u8 	[%r10+784], %rs53;
	cvt.u64.u32 	%rd110, %r80;
	add.s64 	%rd111, %rd1, %rd110;
	ld.global.u8 	%rs54, [%rd111];
	st.shared.u8 	[%r11+784], %rs54;
	bra.uni 	$L__BB0_25;
$L__BB0_23:
	setp.eq.s32 	%p27, %r3, 0;
	@%p27 bra 	$L__BB0_25;
	add.s32 	%r83, %r19, -2;
	mul.lo.s32 	%r84, %r83, %r27;
	add.s32 	%r85, %r84, 2;
	cvt.u64.u32 	%rd112, %r85;
	add.s64 	%rd113, %rd1, %rd112;
	ld.global.u8 	%rs55, [%rd113];
	st.shared.u8 	[_ZZ5sobelPhS_jjjE5R_new+780], %rs55;
	add.s32 	%r86, %r84, 1;
	cvt.u64.u32 	%rd114, %r86;
	add.s64 	%rd115, %rd1, %rd114;
	ld.global.u8 	%rs56, [%rd115];
	st.shared.u8 	[_ZZ5sobelPhS_jjjE5G_new+780], %rs56;
	cvt.u64.u32 	%rd116, %r84;
	add.s64 	%rd117, %rd1, %rd116;
	ld.global.u8 	%rs57, [%rd117];
	st.shared.u8 	[_ZZ5sobelPhS_jjjE5B_new+780], %rs57;
	add.s32 	%r87, %r84, %r27;
	add.s32 	%r88, %r85, %r27;
	cvt.u64.u32 	%rd118, %r88;
	add.s64 	%rd119, %rd1, %rd118;
	ld.global.u8 	%rs58, [%rd119];
	st.shared.u8 	[_ZZ5sobelPhS_jjjE5R_new+781], %rs58;
	add.s32 	%r89, %r88, -1;
	cvt.u64.u32 	%rd120, %r89;
	add.s64 	%rd121, %rd1, %rd120;
	ld.global.u8 	%rs59, [%rd121];
	st.shared.u8 	[_ZZ5sobelPhS_jjjE5G_new+781], %rs59;
	cvt.u64.u32 	%rd122, %r87;
	add.s64 	%rd123, %rd1, %rd122;
	ld.global.u8 	%rs60, [%rd123];
	st.shared.u8 	[_ZZ5sobelPhS_jjjE5B_new+781], %rs60;
$L__BB0_25:
	add.s32 	%r90, %r4, 2;
	setp.ge.u32 	%p28, %r90, %r25;
	@%p28 bra 	$L__BB0_132;
	setp.eq.s32 	%p29, %r2, 0;
	add.s32 	%r22, %r19, %r26;
	mul.lo.s32 	%r23, %r22, %r27;
	add.s32 	%r24, %r23, 2;
	cvt.u64.u32 	%rd124, %r24;
	add.s64 	%rd125, %rd1, %rd124;
	ld.global.u8 	%rs61, [%rd125];
	st.shared.u8 	[%r9+1042], %rs61;
	add.s32 	%r91, %r23, 1;
	cvt.u64.u32 	%rd126, %r91;
	add.s64 	%rd127, %rd1, %rd126;
	ld.global.u8 	%rs62, [%rd127];
	st.shared.u8 	[%r10+1042], %rs62;
	cvt.u64.u32 	%rd128, %r23;
	add.s64 	%rd129, %rd1, %rd128;
	ld.global.u8 	%rs63, [%rd129];
	st.shared.u8 	[%r11+1042], %rs63;
	@%p29 bra 	$L__BB0_29;
	not.pred 	%p30, %p1;
	@%p30 bra 	$L__BB0_31;
	add.s32 	%r92, %r23, %r27;
	add.s32 	%r93, %r24, %r27;
	cvt.u64.u32 	%rd130, %r93;
	add.s64 	%rd131, %rd1, %rd130;
	ld.global.u8 	%rs64, [%rd131];
	st.shared.u8 	[%r9+1043], %rs64;
	add.s32 	%r94, %r93, -1;
	cvt.u64.u32 	%rd132, %r94;
	add.s64 	%rd133, %rd1, %rd132;
	ld.global.u8 	%rs65, [%rd133];
	st.shared.u8 	[%r10+1043], %rs65;
	cvt.u64.u32 	%rd134, %r92;
	add.s64 	%rd135, %rd1, %rd134;
	ld.global.u8 	%rs66, [%rd135];
	st.shared.u8 	[%r11+1043], %rs66;
	add.s32 	%r95, %r92, %r27;
	add.s32 	%r96, %r93, %r27;
	cvt.u64.u32 	%rd136, %r96;
	add.s64 	%rd137, %rd1, %rd136;
	ld.global.u8 	%rs67, [%rd137];
	st.shared.u8 	[%r9+1044], %rs67;
	add.s32 	%r97, %r96, -1;
	cvt.u64.u32 	%rd138, %r97;
	add.s64 	%rd139, %rd1, %rd138;
	ld.global.u8 	%rs68, [%rd139];
	st.shared.u8 	[%r10+1044], %rs68;
	cvt.u64.u32 	%rd140, %r95;
	add.s64 	%rd141, %rd1, %rd140;
	ld.global.u8 	%rs69, [%rd141];
	st.shared.u8 	[%r11+1044], %rs69;
	bra.uni 	$L__BB0_31;
$L__BB0_29:
	setp.eq.s32 	%p31, %r3, 0;
	@%p31 bra 	$L__BB0_31;
	add.s32 	%r98, %r22, -2;
	mul.lo.s32 	%r99, %r98, %r27;
	add.s32 	%r100, %r99, 2;
	cvt.u64.u32 	%rd142, %r100;
	add.s64 	%rd143, %rd1, %rd142;
	ld.global.u8 	%rs70, [%rd143];
	st.shared.u8 	[_ZZ5sobelPhS_jjjE5R_new+1040], %rs70;
	add.s32 	%r101, %r99, 1;
	cvt.u64.u32 	%rd144, %r101;
	add.s64 	%rd145, %rd1, %rd144;
	ld.global.u8 	%rs71, [%rd145];
	st.shared.u8 	[_ZZ5sobelPhS_jjjE5G_new+1040], %rs71;
	cvt.u64.u32 	%rd146, %r99;
	add.s64 	%rd147, %rd1, %rd146;
	ld.global.u8 	%rs72, [%rd147];
	st.shared.u8 	[_ZZ5sobelPhS_jjjE5B_new+1040], %rs72;
	add.s32 	%r102, %r99, %r27;
	add.s32 	%r103, %r100, %r27;
	cvt.u64.u32 	%rd148, %r103;
	add.s64 	%rd149, %rd1, %rd148;
	ld.global.u8 	%rs73, [%rd149];
	st.shared.u8 	[_ZZ5sobelPhS_jjjE5R_new+1041], %rs73;
	add.s32 	%r104, %r103, -1;
	cvt.u64.u32 	%rd150, %r104;
	add.s64 	%rd151, %rd1, %rd150;
	ld.global.u8 	%rs74, [%rd151];
	st.shared.u8 	[_ZZ5sobelPhS_jjjE5G_new+1041], %rs74;
	cvt.u64.u32 	%rd152, %r102;
	add.s64 	%rd153, %rd1, %rd152;
	ld.global.u8 	%rs75, [%rd153];
	st.shared.u8 	[_ZZ5sobelPhS_jjjE5B_new+1041], %rs75;
$L__BB0_31:
	bar.sync 	0;
	add.s32 	%r105, %r3, -2;
	setp.lt.s32 	%p32, %r3, 2;
	setp.ge.s32 	%p33, %r105, %r26;
	or.pred  	%p2, %p32, %p33;
	mov.f32 	%f465, 0f00000000;
	mov.f32 	%f466, %f465;
	mov.f32 	%f467, %f465;
	@%p2 bra 	$L__BB0_33;
	ld.shared.u8 	%r106, [%r9];
	ld.shared.u8 	%r107, [%r10];
	ld.shared.u8 	%r108, [%r11];
	ld.const.s8 	%r109, [mask];
	mul.lo.s32 	%r110, %r109, %r106;
	cvt.rn.f32.s32 	%f465, %r110;
	mul.lo.s32 	%r111, %r109, %r107;
	cvt.rn.f32.s32 	%f466, %r111;
	mul.lo.s32 	%r112, %r109, %r108;
	cvt.rn.f32.s32 	%f467, %r112;
$L__BB0_33:
	setp.lt.s32 	%p34, %r3, 1;
	setp.gt.s32 	%p35, %r3, %r26;
	or.pred  	%p3, %p34, %p35;
	@%p3 bra 	$L__BB0_35;
	ld.shared.u8 	%r113, [%r9+1];
	ld.shared.u8 	%r114, [%r10+1];
	ld.shared.u8 	%r115, [%r11+1];
	ld.const.s8 	%r116, [mask+5];
	mul.lo.s32 	%r117, %r116, %r113;
	cvt.rn.f32.s32 	%f302, %r117;
	add.f32 	%f465, %f465, %f302;
	mul.lo.s32 	%r118, %r116, %r114;
	cvt.rn.f32.s32 	%f303, %r118;
	add.f32 	%f466, %f466, %f303;
	mul.lo.s32 	%r119, %r116, %r115;
	cvt.rn.f32.s32 	%f304, %r119;
	add.f32 	%f467, %f467, %f304;
$L__BB0_35:
	setp.lt.s32 	%p36, %r3, 0;
	setp.ge.s32 	%p37, %r3, %r26;
	or.pred  	%p4, %p36, %p37;
	@%p4 bra 	$L__BB0_37;
	ld.shared.u8 	%r120, [%r9+2];
	ld.shared.u8 	%r121, [%r10+2];
	ld.shared.u8 	%r122, [%r11+2];
	ld.const.s8 	%r123, [mask+10];
	mul.lo.s32 	%r124, %r123, %r120;
	cvt.rn.f32.s32 	%f305, %r124;
	add.f32 	%f465, %f465, %f305;
	mul.lo.s32 	%r125, %r123, %r121;
	cvt.rn.f32.s32 	%f306, %r125;
	add.f32 	%f466, %f466, %f306;
	mul.lo.s32 	%r126, %r123, %r122;
	cvt.rn.f32.s32 	%f307, %r126;
	add.f32 	%f467, %f467, %f307;
$L__BB0_37:
	add.s32 	%r127, %r3, 1;
	setp.lt.s32 	%p38, %r3, -1;
	setp.ge.s32 	%p39, %r127, %r26;
	or.pred  	%p5, %p38, %p39;
	@%p5 bra 	$L__BB0_39;
	ld.shared.u8 	%r128, [%r9+3];
	ld.shared.u8 	%r129, [%r10+3];
	ld.shared.u8 	%r130, [%r11+3];
	ld.const.s8 	%r131, [mask+15];
	mul.lo.s32 	%r132, %r131, %r128;
	cvt.rn.f32.s32 	%f308, %r132;
	add.f32 	%f465, %f465, %f308;
	mul.lo.s32 	%r133, %r131, %r129;
	cvt.rn.f32.s32 	%f309, %r133;
	add.f32 	%f466, %f466, %f309;
	mul.lo.s32 	%r134, %r131, %r130;
	cvt.rn.f32.s32 	%f310, %r134;
	add.f32 	%f467, %f467, %f310;
$L__BB0_39:
	add.s32 	%r135, %r3, 2;
	setp.lt.s32 	%p40, %r3, -2;
	setp.ge.s32 	%p41, %r135, %r26;
	or.pred  	%p6, %p40, %p41;
	@%p6 bra 	$L__BB0_41;
	ld.shared.u8 	%r136, [%r9+4];
	ld.shared.u8 	%r137, [%r10+4];
	ld.shared.u8 	%r138, [%r11+4];
	ld.const.s8 	%r139, [mask+20];
	mul.lo.s32 	%r140, %r139, %r136;
	cvt.rn.f32.s32 	%f311, %r140;
	add.f32 	%f465, %f465, %f311;
	mul.lo.s32 	%r141, %r139, %r137;
	cvt.rn.f32.s32 	%f312, %r141;
	add.f32 	%f466, %f466, %f312;
	mul.lo.s32 	%r142, %r139, %r138;
	cvt.rn.f32.s32 	%f313, %r142;
	add.f32 	%f467, %f467, %f313;
$L__BB0_41:
	@%p2 bra 	$L__BB0_43;
	ld.shared.u8 	%r143, [%r9+260];
	ld.shared.u8 	%r144, [%r10+260];
	ld.shared.u8 	%r145, [%r11+260];
	ld.const.s8 	%r146, [mask+1];
	mul.lo.s32 	%r147, %r146, %r143;
	cvt.rn.f32.s32 	%f314, %r147;
	add.f32 	%f465, %f465, %f314;
	mul.lo.s32 	%r148, %r146, %r144;
	cvt.rn.f32.s32 	%f315, %r148;
	add.f32 	%f466, %f466, %f315;
	mul.lo.s32 	%r149, %r146, %r145;
	cvt.rn.f32.s32 	%f316, %r149;
	add.f32 	%f467, %f467, %f316;
$L__BB0_43:
	@%p3 bra 	$L__BB0_45;
	ld.shared.u8 	%r150, [%r9+261];
	ld.shared.u8 	%r151, [%r10+261];
	ld.shared.u8 	%r152, [%r11+261];
	ld.const.s8 	%r153, [mask+6];
	mul.lo.s32 	%r154, %r153, %r150;
	cvt.rn.f32.s32 	%f317, %r154;
	add.f32 	%f465, %f465, %f317;
	mul.lo.s32 	%r155, %r153, %r151;
	cvt.rn.f32.s32 	%f318, %r155;
	add.f32 	%f466, %f466, %f318;
	mul.lo.s32 	%r156, %r153, %r152;
	cvt.rn.f32.s32 	%f319, %r156;
	add.f32 	%f467, %f467, %f319;
$L__BB0_45:
	@%p4 bra 	$L__BB0_47;
	ld.shared.u8 	%r157, [%r9+262];
	ld.shared.u8 	%r158, [%r10+262];
	ld.shared.u8 	%r159, [%r11+262];
	ld.const.s8 	%r160, [mask+11];
	mul.lo.s32 	%r161, %r160, %r157;
	cvt.rn.f32.s32 	%f320, %r161;
	add.f32 	%f465, %f465, %f320;
	mul.lo.s32 	%r162, %r160, %r158;
	cvt.rn.f32.s32 	%f321, %r162;
	add.f32 	%f466, %f466, %f321;
	mul.lo.s32 	%r163, %r160, %r159;
	cvt.rn.f32.s32 	%f322, %r163;
	add.f32 	%f467, %f467, %f322;
$L__BB0_47:
	@%p5 bra 	$L__BB0_49;
	ld.shared.u8 	%r164, [%r9+263];
	ld.shared.u8 	%r165, [%r10+263];
	ld.shared.u8 	%r166, [%r11+263];
	ld.const.s8 	%r167, [mask+16];
	mul.lo.s32 	%r168, %r167, %r164;
	cvt.rn.f32.s32 	%f323, %r168;
	add.f32 	%f465, %f465, %f323;
	mul.lo.s32 	%r169, %r167, %r165;
	cvt.rn.f32.s32 	%f324, %r169;
	add.f32 	%f466, %f466, %f324;
	mul.lo.s32 	%r170, %r167, %r166;
	cvt.rn.f32.s32 	%f325, %r170;
	add.f32 	%f467, %f467, %f325;
$L__BB0_49:
	@%p6 bra 	$L__BB0_51;
	ld.shared.u8 	%r171, [%r9+264];
	ld.shared.u8 	%r172, [%r10+264];
	ld.shared.u8 	%r173, [%r11+264];
	ld.const.s8 	%r174, [mask+21];
	mul.lo.s32 	%r175, %r174, %r171;
	cvt.rn.f32.s32 	%f326, %r175;
	add.f32 	%f465, %f465, %f326;
	mul.lo.s32 	%r176, %r174, %r172;
	cvt.rn.f32.s32 	%f327, %r176;
	add.f32 	%f466, %f466, %f327;
	mul.lo.s32 	%r177, %r174, %r173;
	cvt.rn.f32.s32 	%f328, %r177;
	add.f32 	%f467, %f467, %f328;
$L__BB0_51:
	@%p2 bra 	$L__BB0_53;
	ld.shared.u8 	%r178, [%r9+520];
	ld.shared.u8 	%r179, [%r10+520];
	ld.shared.u8 	%r180, [%r11+520];
	ld.const.s8 	%r181, [mask+2];
	mul.lo.s32 	%r182, %r181, %r178;
	cvt.rn.f32.s32 	%f329, %r182;
	add.f32 	%f465, %f465, %f329;
	mul.lo.s32 	%r183, %r181, %r179;
	cvt.rn.f32.s32 	%f330, %r183;
	add.f32 	%f466, %f466, %f330;
	mul.lo.s32 	%r184, %r181, %r180;
	cvt.rn.f32.s32 	%f331, %r184;
	add.f32 	%f467, %f467, %f331;
$L__BB0_53:
	@%p3 bra 	$L__BB0_55;
	ld.shared.u8 	%r185, [%r9+521];
	ld.shared.u8 	%r186, [%r10+521];
	ld.shared.u8 	%r187, [%r11+521];
	ld.const.s8 	%r188, [mask+7];
	mul.lo.s32 	%r189, %r188, %r185;
	cvt.rn.f32.s32 	%f332, %r189;
	add.f32 	%f465, %f465, %f332;
	mul.lo.s32 	%r190, %r188, %r186;
	cvt.rn.f32.s32 	%f333, %r190;
	add.f32 	%f466, %f466, %f333;
	mul.lo.s32 	%r191, %r188, %r187;
	cvt.rn.f32.s32 	%f334, %r191;
	add.f32 	%f467, %f467, %f334;
$L__BB0_55:
	@%p4 bra 	$L__BB0_57;
	ld.shared.u8 	%r192, [%r9+522];
	ld.shared.u8 	%r193, [%r10+522];
	ld.shared.u8 	%r194, [%r11+522];
	ld.const.s8 	%r195, [mask+12];
	mul.lo.s32 	%r196, %r195, %r192;
	cvt.rn.f32.s32 	%f335, %r196;
	add.f32 	%f465, %f465, %f335;
	mul.lo.s32 	%r197, %r195, %r193;
	cvt.rn.f32.s32 	%f336, %r197;
	add.f32 	%f466, %f466, %f336;
	mul.lo.s32 	%r198, %r195, %r194;
	cvt.rn.f32.s32 	%f337, %r198;
	add.f32 	%f467, %f467, %f337;
$L__BB0_57:
	@%p5 bra 	$L__BB0_59;
	ld.shared.u8 	%r199, [%r9+523];
	ld.shared.u8 	%r200, [%r10+523];
	ld.shared.u8 	%r201, [%r11+523];
	ld.const.s8 	%r202, [mask+17];
	mul.lo.s32 	%r203, %r202, %r199;
	cvt.rn.f32.s32 	%f338, %r203;
	add.f32 	%f465, %f465, %f338;
	mul.lo.s32 	%r204, %r202, %r200;
	cvt.rn.f32.s32 	%f339, %r204;
	add.f32 	%f466, %f466, %f339;
	mul.lo.s32 	%r205, %r202, %r201;
	cvt.rn.f32.s32 	%f340, %r205;
	add.f32 	%f467, %f467, %f340;
$L__BB0_59:
	@%p6 bra 	$L__BB0_61;
	ld.shared.u8 	%r206, [%r9+524];
	ld.shared.u8 	%r207, [%r10+524];
	ld.shared.u8 	%r208, [%r11+524];
	ld.const.s8 	%r209, [mask+22];
	mul.lo.s32 	%r210, %r209, %r206;
	cvt.rn.f32.s32 	%f341, %r210;
	add.f32 	%f465, %f465, %f341;
	mul.lo.s32 	%r211, %r209, %r207;
	cvt.rn.f32.s32 	%f342, %r211;
	add.f32 	%f466, %f466, %f342;
	mul.lo.s32 	%r212, %r209, %r208;
	cvt.rn.f32.s32 	%f343, %r212;
	add.f32 	%f467, %f467, %f343;
$L__BB0_61:
	@%p2 bra 	$L__BB0_63;
	ld.shared.u8 	%r213, [%r9+780];
	ld.shared.u8 	%r214, [%r10+780];
	ld.shared.u8 	%r215, [%r11+780];
	ld.const.s8 	%r216, [mask+3];
	mul.lo.s32 	%r217, %r216, %r213;
	cvt.rn.f32.s32 	%f344, %r217;
	add.f32 	%f465, %f465, %f344;
	mul.lo.s32 	%r218, %r216, %r214;
	cvt.rn.f32.s32 	%f345, %r218;
	add.f32 	%f466, %f466, %f345;
	mul.lo.s32 	%r219, %r216, %r215;
	cvt.rn.f32.s32 	%f346, %r219;
	add.f32 	%f467, %f467, %f346;
$L__BB0_63:
	@%p3 bra 	$L__BB0_65;
	ld.shared.u8 	%r220, [%r9+781];
	ld.shared.u8 	%r221, [%r10+781];
	ld.shared.u8 	%r222, [%r11+781];
	ld.const.s8 	%r223, [mask+8];
	mul.lo.s32 	%r224, %r223, %r220;
	cvt.rn.f32.s32 	%f347, %r224;
	add.f32 	%f465, %f465, %f347;
	mul.lo.s32 	%r225, %r223, %r221;
	cvt.rn.f32.s32 	%f348, %r225;
	add.f32 	%f466, %f466, %f348;
	mul.lo.s32 	%r226, %r223, %r222;
	cvt.rn.f32.s32 	%f349, %r226;
	add.f32 	%f467, %f467, %f349;
$L__BB0_65:
	@%p4 bra 	$L__BB0_67;
	ld.shared.u8 	%r227, [%r9+782];
	ld.shared.u8 	%r228, [%r10+782];
	ld.shared.u8 	%r229, [%r11+782];
	ld.const.s8 	%r230, [mask+13];
	mul.lo.s32 	%r231, %r230, %r227;
	cvt.rn.f32.s32 	%f350, %r231;
	add.f32 	%f465, %f465, %f350;
	mul.lo.s32 	%r232, %r230, %r228;
	cvt.rn.f32.s32 	%f351, %r232;
	add.f32 	%f466, %f466, %f351;
	mul.lo.s32 	%r233, %r230, %r229;
	cvt.rn.f32.s32 	%f352, %r233;
	add.f32 	%f467, %f467, %f352;
$L__BB0_67:
	@%p5 bra 	$L__BB0_69;
	ld.shared.u8 	%r234, [%r9+783];
	ld.shared.u8 	%r235, [%r10+783];
	ld.shared.u8 	%r236, [%r11+783];
	ld.const.s8 	%r237, [mask+18];
	mul.lo.s32 	%r238, %r237, %r234;
	cvt.rn.f32.s32 	%f353, %r238;
	add.f32 	%f465, %f465, %f353;
	mul.lo.s32 	%r239, %r237, %r235;
	cvt.rn.f32.s32 	%f354, %r239;
	add.f32 	%f466, %f466, %f354;
	mul.lo.s32 	%r240, %r237, %r236;
	cvt.rn.f32.s32 	%f355, %r240;
	add.f32 	%f467, %f467, %f355;
$L__BB0_69:
	@%p6 bra 	$L__BB0_71;
	ld.shared.u8 	%r241, [%r9+784];
	ld.shared.u8 	%r242, [%r10+784];
	ld.shared.u8 	%r243, [%r11+784];
	ld.const.s8 	%r244, [mask+23];
	mul.lo.s32 	%r245, %r244, %r241;
	cvt.rn.f32.s32 	%f356, %r245;
	add.f32 	%f465, %f465, %f356;
	mul.lo.s32 	%r246, %r244, %r242;
	cvt.rn.f32.s32 	%f357, %r246;
	add.f32 	%f466, %f466, %f357;
	mul.lo.s32 	%r247, %r244, %r243;
	cvt.rn.f32.s32 	%f358, %r247;
	add.f32 	%f467, %f467, %f358;
$L__BB0_71:
	@%p2 bra 	$L__BB0_73;
	ld.shared.u8 	%r248, [%r9+1040];
	ld.shared.u8 	%r249, [%r10+1040];
	ld.shared.u8 	%r250, [%r11+1040];
	ld.const.s8 	%r251, [mask+4];
	mul.lo.s32 	%r252, %r251, %r248;
	cvt.rn.f32.s32 	%f359, %r252;
	add.f32 	%f465, %f465, %f359;
	mul.lo.s32 	%r253, %r251, %r249;
	cvt.rn.f32.s32 	%f360, %r253;
	add.f32 	%f466, %f466, %f360;
	mul.lo.s32 	%r254, %r251, %r250;
	cvt.rn.f32.s32 	%f361, %r254;
	add.f32 	%f467, %f467, %f361;
$L__BB0_73:
	@%p3 bra 	$L__BB0_75;
	ld.shared.u8 	%r255, [%r9+1041];
	ld.shared.u8 	%r256, [%r10+1041];
	ld.shared.u8 	%r257, [%r11+1041];
	ld.const.s8 	%r258, [mask+9];
	mul.lo.s32 	%r259, %r258, %r255;
	cvt.rn.f32.s32 	%f362, %r259;
	add.f32 	%f465, %f465, %f362;
	mul.lo.s32 	%r260, %r258, %r256;
	cvt.rn.f32.s32 	%f363, %r260;
	add.f32 	%f466, %f466, %f363;
	mul.lo.s32 	%r261, %r258, %r257;
	cvt.rn.f32.s32 	%f364, %r261;
	add.f32 	%f467, %f467, %f364;
$L__BB0_75:
	@%p4 bra 	$L__BB0_77;
	ld.shared.u8 	%r262, [%r9+1042];
	ld.shared.u8 	%r263, [%r10+1042];
	ld.shared.u8 	%r264, [%r11+1042];
	ld.const.s8 	%r265, [mask+14];
	mul.lo.s32 	%r266, %r265, %r262;
	cvt.rn.f32.s32 	%f365, %r266;
	add.f32 	%f465, %f465, %f365;
	mul.lo.s32 	%r267, %r265, %r263;
	cvt.rn.f32.s32 	%f366, %r267;
	add.f32 	%f466, %f466, %f366;
	mul.lo.s32 	%r268, %r265, %r264;
	cvt.rn.f32.s32 	%f367, %r268;
	add.f32 	%f467, %f467, %f367;
$L__BB0_77:
	@%p5 bra 	$L__BB0_79;
	ld.shared.u8 	%r269, [%r9+1043];
	ld.shared.u8 	%r270, [%r10+1043];
	ld.shared.u8 	%r271, [%r11+1043];
	ld.const.s8 	%r272, [mask+19];
	mul.lo.s32 	%r273, %r272, %r269;
	cvt.rn.f32.s32 	%f368, %r273;
	add.f32 	%f465, %f465, %f368;
	mul.lo.s32 	%r274, %r272, %r270;
	cvt.rn.f32.s32 	%f369, %r274;
	add.f32 	%f466, %f466, %f369;
	mul.lo.s32 	%r275, %r272, %r271;
	cvt.rn.f32.s32 	%f370, %r275;
	add.f32 	%f467, %f467, %f370;
$L__BB0_79:
	@%p6 bra 	$L__BB0_81;
	ld.shared.u8 	%r276, [%r9+1044];
	ld.shared.u8 	%r277, [%r10+1044];
	ld.shared.u8 	%r278, [%r11+1044];
	ld.const.s8 	%r279, [mask+24];
	mul.lo.s32 	%r280, %r279, %r276;
	cvt.rn.f32.s32 	%f371, %r280;
	add.f32 	%f465, %f465, %f371;
	mul.lo.s32 	%r281, %r279, %r277;
	cvt.rn.f32.s32 	%f372, %r281;
	add.f32 	%f466, %f466, %f372;
	mul.lo.s32 	%r282, %r279, %r278;
	cvt.rn.f32.s32 	%f373, %r282;
	add.f32 	%f467, %f467, %f373;
$L__BB0_81:
	mov.f32 	%f540, 0f00000000;
	mov.f32 	%f541, %f540;
	mov.f32 	%f542, %f540;
	@%p2 bra 	$L__BB0_83;
	ld.shared.u8 	%r283, [%r9];
	ld.shared.u8 	%r284, [%r10];
	ld.shared.u8 	%r285, [%r11];
	ld.const.s8 	%r286, [mask+25];
	mul.lo.s32 	%r287, %r286, %r283;
	cvt.rn.f32.s32 	%f540, %r287;
	mul.lo.s32 	%r288, %r286, %r284;
	cvt.rn.f32.s32 	%f541, %r288;
	mul.lo.s32 	%r289, %r286, %r285;
	cvt.rn.f32.s32 	%f542, %r289;
$L__BB0_83:
	@%p3 bra 	$L__BB0_85;
	ld.shared.u8 	%r290, [%r9+1];
	ld.shared.u8 	%r291, [%r10+1];
	ld.shared.u8 	%r292, [%r11+1];
	ld.const.s8 	%r293, [mask+30];
	mul.lo.s32 	%r294, %r293, %r290;
	cvt.rn.f32.s32 	%f375, %r294;
	add.f32 	%f540, %f540, %f375;
	mul.lo.s32 	%r295, %r293, %r291;
	cvt.rn.f32.s32 	%f376, %r295;
	add.f32 	%f541, %f541, %f376;
	mul.lo.s32 	%r296, %r293, %r292;
	cvt.rn.f32.s32 	%f377, %r296;
	add.f32 	%f542, %f542, %f377;
$L__BB0_85:
	@%p4 bra 	$L__BB0_87;
	ld.shared.u8 	%r297, [%r9+2];
	ld.shared.u8 	%r298, [%r10+2];
	ld.shared.u8 	%r299, [%r11+2];
	ld.const.s8 	%r300, [mask+35];
	mul.lo.s32 	%r301, %r300, %r297;
	cvt.rn.f32.s32 	%f378, %r301;
	add.f32 	%f540, %f540, %f378;
	mul.lo.s32 	%r302, %r300, %r298;
	cvt.rn.f32.s32 	%f379, %r302;
	add.f32 	%f541, %f541, %f379;
	mul.lo.s32 	%r303, %r300, %r299;
	cvt.rn.f32.s32 	%f380, %r303;
	add.f32 	%f542, %f542, %f380;
$L__BB0_87:
	@%p5 bra 	$L__BB0_89;
	ld.shared.u8 	%r304, [%r9+3];
	ld.shared.u8 	%r305, [%r10+3];
	ld.shared.u8 	%r306, [%r11+3];
	ld.const.s8 	%r307, [mask+40];
	mul.lo.s32 	%r308, %r307, %r304;
	cvt.rn.f32.s32 	%f381, %r308;
	add.f32 	%f540, %f540, %f381;
	mul.lo.s32 	%r309, %r307, %r305;
	cvt.rn.f32.s32 	%f382, %r309;
	add.f32 	%f541, %f541, %f382;
	mul.lo.s32 	%r310, %r307, %r306;
	cvt.rn.f32.s32 	%f383, %r310;
	add.f32 	%f542, %f542, %f383;
$L__BB0_89:
	@%p6 bra 	$L__BB0_91;
	ld.shared.u8 	%r311, [%r9+4];
	ld.shared.u8 	%r312, [%r10+4];
	ld.shared.u8 	%r313, [%r11+4];
	ld.const.s8 	%r314, [mask+45];
	mul.lo.s32 	%r315, %r314, %r311;
	cvt.rn.f32.s32 	%f384, %r315;
	add.f32 	%f540, %f540, %f384;
	mul.lo.s32 	%r316, %r314, %r312;
	cvt.rn.f32.s32 	%f385, %r316;
	add.f32 	%f541, %f541, %f385;
	mul.lo.s32 	%r317, %r314, %r313;
	cvt.rn.f32.s32 	%f386, %r317;
	add.f32 	%f542, %f542, %f386;
$L__BB0_91:
	@%p2 bra 	$L__BB0_93;
	ld.shared.u8 	%r318, [%r9+260];
	ld.shared.u8 	%r319, [%r10+260];
	ld.shared.u8 	%r320, [%r11+260];
	ld.const.s8 	%r321, [mask+26];
	mul.lo.s32 	%r322, %r321, %r318;
	cvt.rn.f32.s32 	%f387, %r322;
	add.f32 	%f540, %f540, %f387;
	mul.lo.s32 	%r323, %r321, %r319;
	cvt.rn.f32.s32 	%f388, %r323;
	add.f32 	%f541, %f541, %f388;
	mul.lo.s32 	%r324, %r321, %r320;
	cvt.rn.f32.s32 	%f389, %r324;
	add.f32 	%f542, %f542, %f389;
$L__BB0_93:
	@%p3 bra 	$L__BB0_95;
	ld.shared.u8 	%r325, [%r9+261];
	ld.shared.u8 	%r326, [%r10+261];
	ld.shared.u8 	%r327, [%r11+261];
	ld.const.s8 	%r328, [mask+31];
	mul.lo.s32 	%r329, %r328, %r325;
	cvt.rn.f32.s32 	%f390, %r329;
	add.f32 	%f540, %f540, %f390;
	mul.lo.s32 	%r330, %r328, %r326;
	cvt.rn.f32.s32 	%f391, %r330;
	add.f32 	%f541, %f541, %f391;
	mul.lo.s32 	%r331, %r328, %r327;
	cvt.rn.f32.s32 	%f392, %r331;
	add.f32 	%f542, %f542, %f392;
$L__BB0_95:
	@%p4 bra 	$L__BB0_97;
	ld.shared.u8 	%r332, [%r9+262];
	ld.shared.u8 	%r333, [%r10+262];
	ld.shared.u8 	%r334, [%r11+262];
	ld.const.s8 	%r335, [mask+36];
	mul.lo.s32 	%r336, %r335, %r332;
	cvt.rn.f32.s32 	%f393, %r336;
	add.f32 	%f540, %f540, %f393;
	mul.lo.s32 	%r337, %r335, %r333;
	cvt.rn.f32.s32 	%f394, %r337;
	add.f32 	%f541, %f541, %f394;
	mul.lo.s32 	%r338, %r335, %r334;
	cvt.rn.f32.s32 	%f395, %r338;
	add.f32 	%f542, %f542, %f395;
$L__BB0_97:
	@%p5 bra 	$L__BB0_99;
	ld.shared.u8 	%r339, [%r9+263];
	ld.shared.u8 	%r340, [%r10+263];
	ld.shared.u8 	%r341, [%r11+263];
	ld.const.s8 	%r342, [mask+41];
	mul.lo.s32 	%r343, %r342, %r339;
	cvt.rn.f32.s32 	%f396, %r343;
	add.f32 	%f540, %f540, %f396;
	mul.lo.s32 	%r344, %r342, %r340;
	cvt.rn.f32.s32 	%f397, %r344;
	add.f32 	%f541, %f541, %f397;
	mul.lo.s32 	%r345, %r342, %r341;
	cvt.rn.f32.s32 	%f398, %r345;
	add.f32 	%f542, %f542, %f398;
$L__BB0_99:
	@%p6 bra 	$L__BB0_101;
	ld.shared.u8 	%r346, [%r9+264];
	ld.shared.u8 	%r347, [%r10+264];
	ld.shared.u8 	%r348, [%r11+264];
	ld.const.s8 	%r349, [mask+46];
	mul.lo.s32 	%r350, %r349, %r346;
	cvt.rn.f32.s32 	%f399, %r350;
	add.f32 	%f540, %f540, %f399;
	mul.lo.s32 	%r351, %r349, %r347;
	cvt.rn.f32.s32 	%f400, %r351;
	add.f32 	%f541, %f541, %f400;
	mul.lo.s32 	%r352, %r349, %r348;
	cvt.rn.f32.s32 	%f401, %r352;
	add.f32 	%f542, %f542, %f401;
$L__BB0_101:
	@%p2 bra 	$L__BB0_103;
	ld.shared.u8 	%r353, [%r9+520];
	ld.shared.u8 	%r354, [%r10+520];
	ld.shared.u8 	%r355, [%r11+520];
	ld.const.s8 	%r356, [mask+27];
	mul.lo.s32 	%r357, %r356, %r353;
	cvt.rn.f32.s32 	%f402, %r357;
	add.f32 	%f540, %f540, %f402;
	mul.lo.s32 	%r358, %r356, %r354;
	cvt.rn.f32.s32 	%f403, %r358;
	add.f32 	%f541, %f541, %f403;
	mul.lo.s32 	%r359, %r356, %r355;
	cvt.rn.f32.s32 	%f404, %r359;
	add.f32 	%f542, %f542, %f404;
$L__BB0_103:
	@%p3 bra 	$L__BB0_105;
	ld.shared.u8 	%r360, [%r9+521];
	ld.shared.u8 	%r361, [%r10+521];
	ld.shared.u8 	%r362, [%r11+521];
	ld.const.s8 	%r363, [mask+32];
	mul.lo.s32 	%r364, %r363, %r360;
	cvt.rn.f32.s32 	%f405, %r364;
	add.f32 	%f540, %f540, %f405;
	mul.lo.s32 	%r365, %r363, %r361;
	cvt.rn.f32.s32 	%f406, %r365;
	add.f32 	%f541, %f541, %f406;
	mul.lo.s32 	%r366, %r363, %r362;
	cvt.rn.f32.s32 	%f407, %r366;
	add.f32 	%f542, %f542, %f407;
$L__BB0_105:
	@%p4 bra 	$L__BB0_107;
	ld.shared.u8 	%r367, [%r9+522];
	ld.shared.u8 	%r368, [%r10+522];
	ld.shared.u8 	%r369, [%r11+522];
	ld.const.s8 	%r370, [mask+37];
	mul.lo.s32 	%r371, %r370, %r367;
	cvt.rn.f32.s32 	%f408, %r371;
	add.f32 	%f540, %f540, %f408;
	mul.lo.s32 	%r372, %r370, %r368;
	cvt.rn.f32.s32 	%f409, %r372;
	add.f32 	%f541, %f541, %f409;
	mul.lo.s32 	%r373, %r370, %r369;
	cvt.rn.f32.s32 	%f410, %r373;
	add.f32 	%f542, %f542, %f410;
$L__BB0_107:
	@%p5 bra 	$L__BB0_109;
	ld.shared.u8 	%r374, [%r9+523];
	ld.shared.u8 	%r375, [%r10+523];
	ld.shared.u8 	%r376, [%r11+523];
	ld.const.s8 	%r377, [mask+42];
	mul.lo.s32 	%r378, %r377, %r374;
	cvt.rn.f32.s32 	%f411, %r378;
	add.f32 	%f540, %f540, %f411;
	mul.lo.s32 	%r379, %r377, %r375;
	cvt.rn.f32.s32 	%f412, %r379;
	add.f32 	%f541, %f541, %f412;
	mul.lo.s32 	%r380, %r377, %r376;
	cvt.rn.f32.s32 	%f413, %r380;
	add.f32 	%f542, %f542, %f413;
$L__BB0_109:
	@%p6 bra 	$L__BB0_111;
	ld.shared.u8 	%r381, [%r9+524];
	ld.shared.u8 	%r382, [%r10+524];
	ld.shared.u8 	%r383, [%r11+524];
	ld.const.s8 	%r384, [mask+47];
	mul.lo.s32 	%r385, %r384, %r381;
	cvt.rn.f32.s32 	%f414, %r385;
	add.f32 	%f540, %f540, %f414;
	mul.lo.s32 	%r386, %r384, %r382;
	cvt.rn.f32.s32 	%f415, %r386;
	add.f32 	%f541, %f541, %f415;
	mul.lo.s32 	%r387, %r384, %r383;
	cvt.rn.f32.s32 	%f416, %r387;
	add.f32 	%f542, %f542, %f416;
$L__BB0_111:
	@%p2 bra 	$L__BB0_113;
	ld.shared.u8 	%r388, [%r9+780];
	ld.shared.u8 	%r389, [%r10+780];
	ld.shared.u8 	%r390, [%r11+780];
	ld.const.s8 	%r391, [mask+28];
	mul.lo.s32 	%r392, %r391, %r388;
	cvt.rn.f32.s32 	%f417, %r392;
	add.f32 	%f540, %f540, %f417;
	mul.lo.s32 	%r393, %r391, %r389;
	cvt.rn.f32.s32 	%f418, %r393;
	add.f32 	%f541, %f541, %f418;
	mul.lo.s32 	%r394, %r391, %r390;
	cvt.rn.f32.s32 	%f419, %r394;
	add.f32 	%f542, %f542, %f419;
$L__BB0_113:
	@%p3 bra 	$L__BB0_115;
	ld.shared.u8 	%r395, [%r9+781];
	ld.shared.u8 	%r396, [%r10+781];
	ld.shared.u8 	%r397, [%r11+781];
	ld.const.s8 	%r398, [mask+33];
	mul.lo.s32 	%r399, %r398, %r395;
	cvt.rn.f32.s32 	%f420, %r399;
	add.f32 	%f540, %f540, %f420;
	mul.lo.s32 	%r400, %r398, %r396;
	cvt.rn.f32.s32 	%f421, %r400;
	add.f32 	%f541, %f541, %f421;
	mul.lo.s32 	%r401, %r398, %r397;
	cvt.rn.f32.s32 	%f422, %r401;
	add.f32 	%f542, %f542, %f422;
$L__BB0_115:
	@%p4 bra 	$L__BB0_117;
	ld.shared.u8 	%r402, [%r9+782];
	ld.shared.u8 	%r403, [%r10+782];
	ld.shared.u8 	%r404, [%r11+782];
	ld.const.s8 	%r405, [mask+38];
	mul.lo.s32 	%r406, %r405, %r402;
	cvt.rn.f32.s32 	%f423, %r406;
	add.f32 	%f540, %f540, %f423;
	mul.lo.s32 	%r407, %r405, %r403;
	cvt.rn.f32.s32 	%f424, %r407;
	add.f32 	%f541, %f541, %f424;
	mul.lo.s32 	%r408, %r405, %r404;
	cvt.rn.f32.s32 	%f425, %r408;
	add.f32 	%f542, %f542, %f425;
$L__BB0_117:
	@%p5 bra 	$L__BB0_119;
	ld.shared.u8 	%r409, [%r9+783];
	ld.shared.u8 	%r410, [%r10+783];
	ld.shared.u8 	%r411, [%r11+783];
	ld.const.s8 	%r412, [mask+43];
	mul.lo.s32 	%r413, %r412, %r409;
	cvt.rn.f32.s32 	%f426, %r413;
	add.f32 	%f540, %f540, %f426;
	mul.lo.s32 	%r414, %r412, %r410;
	cvt.rn.f32.s32 	%f427, %r414;
	add.f32 	%f541, %f541, %f427;
	mul.lo.s32 	%r415, %r412, %r411;
	cvt.rn.f32.s32 	%f428, %r415;
	add.f32 	%f542, %f542, %f428;
$L__BB0_119:
	@%p6 bra 	$L__BB0_121;
	ld.shared.u8 	%r416, [%r9+784];
	ld.shared.u8 	%r417, [%r10+784];
	ld.shared.u8 	%r418, [%r11+784];
	ld.const.s8 	%r419, [mask+48];
	mul.lo.s32 	%r420, %r419, %r416;
	cvt.rn.f32.s32 	%f429, %r420;
	add.f32 	%f540, %f540, %f429;
	mul.lo.s32 	%r421, %r419, %r417;
	cvt.rn.f32.s32 	%f430, %r421;
	add.f32 	%f541, %f541, %f430;
	mul.lo.s32 	%r422, %r419, %r418;
	cvt.rn.f32.s32 	%f431, %r422;
	add.f32 	%f542, %f542, %f431;
$L__BB0_121:
	@%p2 bra 	$L__BB0_123;
	ld.shared.u8 	%r423, [%r9+1040];
	ld.shared.u8 	%r424, [%r10+1040];
	ld.shared.u8 	%r425, [%r11+1040];
	ld.const.s8 	%r426, [mask+29];
	mul.lo.s32 	%r427, %r426, %r423;
	cvt.rn.f32.s32 	%f432, %r427;
	add.f32 	%f540, %f540, %f432;
	mul.lo.s32 	%r428, %r426, %r424;
	cvt.rn.f32.s32 	%f433, %r428;
	add.f32 	%f541, %f541, %f433;
	mul.lo.s32 	%r429, %r426, %r425;
	cvt.rn.f32.s32 	%f434, %r429;
	add.f32 	%f542, %f542, %f434;
$L__BB0_123:
	@%p3 bra 	$L__BB0_125;
	ld.shared.u8 	%r430, [%r9+1041];
	ld.shared.u8 	%r431, [%r10+1041];
	ld.shared.u8 	%r432, [%r11+1041];
	ld.const.s8 	%r433, [mask+34];
	mul.lo.s32 	%r434, %r433, %r430;
	cvt.rn.f32.s32 	%f435, %r434;
	add.f32 	%f540, %f540, %f435;
	mul.lo.s32 	%r435, %r433, %r431;
	cvt.rn.f32.s32 	%f436, %r435;
	add.f32 	%f541, %f541, %f436;
	mul.lo.s32 	%r436, %r433, %r432;
	cvt.rn.f32.s32 	%f437, %r436;
	add.f32 	%f542, %f542, %f437;
$L__BB0_125:
	@%p4 bra 	$L__BB0_127;
	ld.shared.u8 	%r437, [%r9+1042];
	ld.shared.u8 	%r438, [%r10+1042];
	ld.shared.u8 	%r439, [%r11+1042];
	ld.const.s8 	%r440, [mask+39];
	mul.lo.s32 	%r441, %r440, %r437;
	cvt.rn.f32.s32 	%f438, %r441;
	add.f32 	%f540, %f540, %f438;
	mul.lo.s32 	%r442, %r440, %r438;
	cvt.rn.f32.s32 	%f439, %r442;
	add.f32 	%f541, %f541, %f439;
	mul.lo.s32 	%r443, %r440, %r439;
	cvt.rn.f32.s32 	%f440, %r443;
	add.f32 	%f542, %f542, %f440;
$L__BB0_127:
	@%p5 bra 	$L__BB0_129;
	ld.shared.u8 	%r444, [%r9+1043];
	ld.shared.u8 	%r445, [%r10+1043];
	ld.shared.u8 	%r446, [%r11+1043];
	ld.const.s8 	%r447, [mask+44];
	mul.lo.s32 	%r448, %r447, %r444;
	cvt.rn.f32.s32 	%f441, %r448;
	add.f32 	%f540, %f540, %f441;
	mul.lo.s32 	%r449, %r447, %r445;
	cvt.rn.f32.s32 	%f442, %r449;
	add.f32 	%f541, %f541, %f442;
	mul.lo.s32 	%r450, %r447, %r446;
	cvt.rn.f32.s32 	%f443, %r450;
	add.f32 	%f542, %f542, %f443;
$L__BB0_129:
	@%p6 bra 	$L__BB0_131;
	ld.shared.u8 	%r451, [%r9+1044];
	ld.shared.u8 	%r452, [%r10+1044];
	ld.shared.u8 	%r453, [%r11+1044];
	ld.const.s8 	%r454, [mask+49];
	mul.lo.s32 	%r455, %r454, %r451;
	cvt.rn.f32.s32 	%f444, %r455;
	add.f32 	%f540, %f540, %f444;
	mul.lo.s32 	%r456, %r454, %r452;
	cvt.rn.f32.s32 	%f445, %r456;
	add.f32 	%f541, %f541, %f445;
	mul.lo.s32 	%r457, %r454, %r453;
	cvt.rn.f32.s32 	%f446, %r457;
	add.f32 	%f542, %f542, %f446;
$L__BB0_131:
	cvta.to.global.u64 	%rd154, %rd2;
	fma.rn.f32 	%f447, %f465, %f465, 0f00000000;
	fma.rn.f32 	%f448, %f466, %f466, 0f00000000;
	fma.rn.f32 	%f449, %f467, %f467, 0f00000000;
	fma.rn.f32 	%f450, %f540, %f540, %f447;
	fma.rn.f32 	%f451, %f541, %f541, %f448;
	fma.rn.f32 	%f452, %f542, %f542, %f449;
	sqrt.rn.f32 	%f453, %f450;
	mul.f32 	%f454, %f453, 0f3E000000;
	sqrt.rn.f32 	%f455, %f451;
	mul.f32 	%f456, %f455, 0f3E000000;
	sqrt.rn.f32 	%f457, %f452;
	mul.f32 	%f458, %f457, 0f3E000000;
	setp.gt.f32 	%p42, %f454, 0f437F0000;
	selp.f32 	%f459, 0f437F0000, %f454, %p42;
	cvt.rzi.u32.f32 	%r458, %f459;
	setp.gt.f32 	%p43, %f456, 0f437F0000;
	selp.f32 	%f460, 0f437F0000, %f456, %p43;
	cvt.rzi.u32.f32 	%r459, %f460;
	setp.gt.f32 	%p44, %f458, 0f437F0000;
	selp.f32 	%f461, 0f437F0000, %f458, %p44;
	cvt.rzi.u32.f32 	%r460, %f461;
	add.s64 	%rd158, %rd154, %rd64;
	st.global.u8 	[%rd158], %r458;
	add.s64 	%rd159, %rd154, %rd66;
	st.global.u8 	[%rd159], %r459;
	add.s64 	%rd160, %rd154, %rd68;
	st.global.u8 	[%rd160], %r460;
$L__BB0_132:
	ret;

}


// ===== COMPILED SASS (sm_100) =====

	.target	sm_100

	.elftype	@"ET_EXEC"


//--------------------- .note.nv.tkinfo           --------------------------
	.section	.note.nv.tkinfo,"",@"SHT_NOTE"
	.sectionflags	@"SHF_NOTE_NV_TKINFO"
	.tkinfo
        /*0018*/ 	.word	0x00000002
        /*0030*/ 	.string	""
        /*0030*/ 	.string	"ptxas"
        /*0030*/ 	.string	"Cuda compilation tools, release 13.0, V13.0.88"
        /*0030*/ 	.string	"Build cuda_13.0.r13.0/compiler.36424714_0"
        /*0030*/ 	.string	"-arch sm_100 -m 64 "



//--------------------- .note.nv.cuinfo           --------------------------
	.section	.note.nv.cuinfo,"",@"SHT_NOTE"
	.sectionflags	@"SHF_NOTE_NV_CUINFO"
        /*0018*/ 	.short	0x0002
        /*001a*/ 	.short	0x0064
        /*001c*/ 	.short	0x0082
	.zero		2


//--------------------- .nv.info                  --------------------------
	.section	.nv.info,"",@"SHT_CUDA_INFO"
	.align	4


	//----- nvinfo : EIATTR_REGCOUNT
	.align		4
        /*0000*/ 	.byte	0x04, 0x2f
        /*0002*/ 	.short	(.L_2 - .L_1)
	.align		4
.L_1:
        /*0004*/ 	.word	index@(_Z5sobelPhS_jjj)
        /*0008*/ 	.word	0x00000018


	//----- nvinfo : EIATTR_FRAME_SIZE
	.align		4
.L_2:
        /*000c*/ 	.byte	0x04, 0x11
        /*000e*/ 	.short	(.L_4 - .L_3)
	.align		4
.L_3:
        /*0010*/ 	.word	index@($__internal_0_$__cuda_sm20_sqrt_rn_f32_slowpath)
        /*0014*/ 	.word	0x00000000


	//----- nvinfo : EIATTR_FRAME_SIZE
	.align		4
.L_4:
        /*0018*/ 	.byte	0x04, 0x11
        /*001a*/ 	.short	(.L_6 - .L_5)
	.align		4
.L_5:
        /*001c*/ 	.word	index@(_Z5sobelPhS_jjj)
        /*0020*/ 	.word	0x00000000


	//----- nvinfo : EIATTR_MIN_STACK_SIZE
	.align		4
.L_6:
        /*0024*/ 	.byte	0x04, 0x12
        /*0026*/ 	.short	(.L_8 - .L_7)
	.align		4
.L_7:
        /*0028*/ 	.word	index@(_Z5sobelPhS_jjj)
        /*002c*/ 	.word	0x00000000
.L_8:


//--------------------- .nv.compat                --------------------------
	.section	.nv.compat,"",@"SHT_CUDA_COMPAT_INFO"
	.align	4
        /*0000*/ 	.byte	0x02, 0x09, 0x00, 0x00, 0x02, 0x02, 0x01, 0x00, 0x02, 0x05, 0x05, 0x00, 0x03, 0x07, 0x01, 0x01
        /*0010*/ 	.byte	0x02, 0x03, 0x00, 0x00, 0x02, 0x06, 0x01, 0x00, 0x04, 0x0b, 0x08, 0x00, 0x01, 0x00, 0x00, 0x00
        /*0020*/ 	.byte	0x00, 0x00, 0x00, 0x00


//--------------------- .nv.info._Z5sobelPhS_jjj  --------------------------
	.section	.nv.info._Z5sobelPhS_jjj,"",@"SHT_CUDA_INFO"
	.sectionflags	@""
	.align	4


	//----- nvinfo : EIATTR_CUDA_API_VERSION
	.align		4
        /*0000*/ 	.byte	0x04, 0x37
        /*0002*/ 	.short	(.L_10 - .L_9)
.L_9:
        /*0004*/ 	.word	0x00000082


	//----- nvinfo : EIATTR_KPARAM_INFO
	.align		4
.L_10:
        /*0008*/ 	.byte	0x04, 0x17
        /*000a*/ 	.short	(.L_12 - .L_11)
.L_11:
        /*000c*/ 	.word	0x00000000
        /*0010*/ 	.short	0x0004
        /*0012*/ 	.short	0x0018
        /*0014*/ 	.byte	0x00, 0xf0, 0x11, 0x00


	//----- nvinfo : EIATTR_KPARAM_INFO
	.align		4
.L_12:
        /*0018*/ 	.byte	0x04, 0x17
        /*001a*/ 	.short	(.L_14 - .L_13)
.L_13:
        /*001c*/ 	.word	0x00000000
        /*0020*/ 	.short	0x0003
        /*0022*/ 	.short	0x0014
        /*0024*/ 	.byte	0x00, 0xf0, 0x11, 0x00


	//----- nvinfo : EIATTR_KPARAM_INFO
	.align		4
.L_14:
        /*0028*/ 	.byte	0x04, 0x17
        /*002a*/ 	.short	(.L_16 - .L_15)
.L_15:
        /*002c*/ 	.word	0x00000000
        /*0030*/ 	.short	0x0002
        /*0032*/ 	.short	0x0010
        /*0034*/ 	.byte	0x00, 0xf0, 0x11, 0x00


	//----- nvinfo : EIATTR_KPARAM_INFO
	.align		4
.L_16:
        /*0038*/ 	.byte	0x04, 0x17
        /*003a*/ 	.short	(.L_18 - .L_17)
.L_17:
        /*003c*/ 	.word	0x00000000
        /*0040*/ 	.short	0x0001
        /*0042*/ 	.short	0x0008
        /*0044*/ 	.byte	0x00, 0xf5, 0x21, 0x00


	//----- nvinfo : EIATTR_KPARAM_INFO
	.align		4
.L_18:
        /*0048*/ 	.byte	0x04, 0x17
        /*004a*/ 	.short	(.L_20 - .L_19)
.L_19:
        /*004c*/ 	.word	0x00000000
        /*0050*/ 	.short	0x0000
        /*0052*/ 	.short	0x0000
        /*0054*/ 	.byte	0x00, 0xf5, 0x21, 0x00


	//----- nvinfo : EIATTR_SPARSE_MMA_MASK
	.align		4
.L_20:
        /*0058*/ 	.byte	0x03, 0x50
        /*005a*/ 	.short	0x0000


	//----- nvinfo : EIATTR_MAXREG_COUNT
	.align		4
        /*005c*/ 	.byte	0x03, 0x1b
        /*005e*/ 	.short	0x00ff


	//----- nvinfo : EIATTR_NUM_BARRIERS
	.align		4
        /*0060*/ 	.byte	0x02, 0x4c
        /*0062*/ 	.byte	0x01
	.zero		1


	//----- nvinfo : EIATTR_MERCURY_ISA_VERSION
	.align		4
        /*0064*/ 	.byte	0x03, 0x5f
        /*0066*/ 	.short	0x0101


	//----- nvinfo : EIATTR_VRC_CTA_INIT_COUNT
	.align		4
        /*0068*/ 	.byte	0x02, 0x4a
	.zero		1
	.zero		1


	//----- nvinfo : EIATTR_EXIT_INSTR_OFFSETS
	.align		4
        /*006c*/ 	.byte	0x04, 0x1c
        /*006e*/ 	.short	(.L_22 - .L_21)


	//   ....[0]....
.L_21:
        /*0070*/ 	.word	0x00000070


	//   ....[1]....
        /*0074*/ 	.word	0x000000d0


	//   ....[2]....
        /*0078*/ 	.word	0x00000720


	//   ....[3]....
        /*007c*/ 	.word	0x00000c90


	//   ....[4]....
        /*0080*/ 	.word	0x00001200


	//   ....[5]....
        /*0084*/ 	.word	0x00001770


	//   ....[6]....
        /*0088*/ 	.word	0x00005490


	//----- nvinfo : EIATTR_CRS_STACK_SIZE
	.align		4
.L_22:
        /*008c*/ 	.byte	0x04, 0x1e
        /*008e*/ 	.short	(.L_24 - .L_23)
.L_23:
        /*0090*/ 	.word	0x00000000


	//----- nvinfo : EIATTR_CBANK_PARAM_SIZE
	.align		4
.L_24:
        /*0094*/ 	.byte	0x03, 0x19
        /*0096*/ 	.short	0x001c


	//----- nvinfo : EIATTR_PARAM_CBANK
	.align		4
        /*0098*/ 	.byte	0x04, 0x0a
        /*009a*/ 	.short	(.L_26 - .L_25)
	.align		4
.L_25:
        /*009c*/ 	.word	index@(.nv.constant0._Z5sobelPhS_jjj)
        /*00a0*/ 	.short	0x0380
        /*00a2*/ 	.short	0x001c


	//----- nvinfo : EIATTR_SW_WAR
	.align		4
.L_26:
        /*00a4*/ 	.byte	0x04, 0x36
        /*00a6*/ 	.short	(.L_28 - .L_27)
.L_27:
        /*00a8*/ 	.word	0x00000008
.L_28:


//--------------------- .nv.callgraph             --------------------------
	.section	.nv.callgraph,"",@"SHT_CUDA_CALLGRAPH"
	.align	4
	.sectionentsize	8
	.align		4
        /*0000*/ 	.word	0x00000000
	.align		4
        /*0004*/ 	.word	0xffffffff
	.align		4
        /*0008*/ 	.word	0x00000000
	.align		4
        /*000c*/ 	.word	0xfffffffe
	.align		4
        /*0010*/ 	.word	0x00000000
	.align		4
        /*0014*/ 	.word	0xfffffffd
	.align		4
        /*0018*/ 	.word	0x00000000
	.align		4
        /*001c*/ 	.word	0xfffffffc


//--------------------- .nv.constant3             --------------------------
	.section	.nv.constant3,"a",@progbits
.nv.constant3:
	.type		mask,@object
	.size		mask,(.L_0 - mask)
mask:
        /*0000*/ 	.byte	0xff, 0xfc, 0xfa, 0xfc, 0xff, 0xfe, 0xf8, 0xf4, 0xf8, 0xfe, 0x00, 0x00, 0x00, 0x00, 0x00, 0x02
        /*0010*/ 	.byte	0x08, 0x0c, 0x08, 0x02, 0x01, 0x04, 0x06, 0x04, 0x01, 0xff, 0xfe, 0x00, 0x02, 0x01, 0xfc, 0xf8
        /*0020*/ 	.byte	0x00, 0x08, 0x04, 0xfa, 0xf4, 0x00, 0x0c, 0x06, 0xfc, 0xf8, 0x00, 0x08, 0x04, 0xff, 0xfe, 0x00
        /*0030*/ 	.byte	0x02, 0x01
.L_0:


//--------------------- .text._Z5sobelPhS_jjj     --------------------------
	.section	.text._Z5sobelPhS_jjj,"ax",@progbits
	.align	128
        .global         _Z5sobelPhS_jjj
        .type           _Z5sobelPhS_jjj,@function
        .size           _Z5sobelPhS_jjj,(.L_x_126 - _Z5sobelPhS_jjj)
        .other          _Z5sobelPhS_jjj,@"STO_CUDA_ENTRY STV_DEFAULT"
_Z5sobelPhS_jjj:
.text._Z5sobelPhS_jjj:
[----:B------:R-:W-:Y:S01]  /*0000*/  LDC R1, c[0x0][0x37c] ;  /* 0x0000df00ff017b82 */ /* 0x000fe20000000800 */
[----:B------:R-:W0:Y:S07]  /*0010*/  S2R R4, SR_TID.X ;  /* 0x0000000000047919 */ /* 0x000e2e0000002100 */
[----:B------:R-:W0:Y:S01]  /*0020*/  S2UR UR4, SR_CTAID.X ;  /* 0x00000000000479c3 */ /* 0x000e220000002500 */
[----:B------:R-:W1:Y:S07]  /*0030*/  LDCU UR10, c[0x0][0x394] ;  /* 0x00007280ff0a77ac */ /* 0x000e6e0008000800 */
[----:B------:R-:W0:Y:S02]  /*0040*/  LDC R17, c[0x0][0x360] ;  /* 0x0000d800ff117b82 */ /* 0x000e240000000800 */
[----:B0-----:R-:W-:-:S05]  /*0050*/  IMAD R0, R17, UR4, R4 ;  /* 0x0000000411007c24 */ /* 0x001fca000f8e0204 */
[----:B-1----:R-:W-:-:S13]  /*0060*/  ISETP.GE.U32.AND P0, PT, R0, UR10, PT ;  /* 0x0000000a00007c0c */ /* 0x002fda000bf06070 */
[----:B------:R-:W-:Y:S05]  /*0070*/  @P0 EXIT ;  /* 0x000000000000094d */ /* 0x000fea0003800000 */
[----:B------:R-:W0:Y:S01]  /*0080*/  S2R R2, SR_CTAID.Y ;  /* 0x0000000000027919 */ /* 0x000e220000002600 */
[----:B------:R-:W1:Y:S01]  /*0090*/  LDC R3, c[0x0][0x390] ;  /* 0x0000e400ff037b82 */ /* 0x000e620000000800 */
[----:B0-----:R-:W-:-:S04]  /*00a0*/  IADD3 R5, PT, PT, R2, -0x2, RZ ;  /* 0xfffffffe02057810 */ /* 0x001fc80007ffe0ff */
[----:B-1----:R-:W-:-:S04]  /*00b0*/  ISETP.GE.AND P0, PT, R5, R3, PT ;  /* 0x000000030500720c */ /* 0x002fc80003f06270 */
[----:B------:R-:W-:-:S13]  /*00c0*/  ISETP.LT.U32.OR P0, PT, R2, 0x2, P0 ;  /* 0x000000020200780c */ /* 0x000fda0000701470 */
[----:B------:R-:W-:Y:S05]  /*00d0*/  @P0 EXIT ;  /* 0x000000000000094d */ /* 0x000fea0003800000 */
[----:B------:R-:W0:Y:S01]  /*00e0*/  LDCU UR11, c[0x0][0x398] ;  /* 0x00007300ff0b77ac */ /* 0x000e220008000800 */
[----:B------:R-:W-:Y:S01]  /*00f0*/  IMAD R5, R5, UR10, R0 ;  /* 0x0000000a05057c24 */ /* 0x000fe2000f8e0200 */
[----:B------:R-:W1:Y:S01]  /*0100*/  LDCU.64 UR12, c[0x0][0x380] ;  /* 0x00007000ff0c77ac */ /* 0x000e620008000a00 */
[----:B------:R-:W2:Y:S02]  /*0110*/  LDCU.64 UR8, c[0x0][0x358] ;  /* 0x00006b00ff0877ac */ /* 0x000ea40008000a00 */
[----:B0-----:R-:W-:-:S04]  /*0120*/  IMAD R12, R5, UR11, RZ ;  /* 0x0000000b050c7c24 */ /* 0x001fc8000f8e02ff */
[C---:B------:R-:W-:Y:S01]  /*0130*/  VIADD R8, R12.reuse, 0x1 ;  /* 0x000000010c087836 */ /* 0x040fe20000000000 */
[C---:B------:R-:W-:Y:S02]  /*0140*/  IADD3 R13, PT, PT, R12.reuse, 0x2, RZ ;  /* 0x000000020c0d7810 */ /* 0x040fe40007ffe0ff */
[----:B-1----:R-:W-:Y:S02]  /*0150*/  IADD3 R10, P2, PT, R12, UR12, RZ ;  /* 0x0000000c0c0a7c10 */ /* 0x002fe4000ff5e0ff */
[----:B------:R-:W-:Y:S02]  /*0160*/  IADD3 R8, P1, PT, R8, UR12, RZ ;  /* 0x0000000c08087c10 */ /* 0x000fe4000ff3e0ff */
[----:B------:R-:W-:Y:S02]  /*0170*/  IADD3 R6, P0, PT, R13, UR12, RZ ;  /* 0x0000000c0d067c10 */ /* 0x000fe4000ff1e0ff */
[----:B------:R-:W-:Y:S01]  /*0180*/  IADD3.X R11, PT, PT, RZ, UR13, RZ, P2, !PT ;  /* 0x0000000dff0b7c10 */ /* 0x000fe200097fe4ff */
[----:B------:R-:W-:Y:S01]  /*0190*/  IMAD.X R9, RZ, RZ, UR13, P1 ;  /* 0x0000000dff097e24 */ /* 0x000fe200088e06ff */
[----:B------:R-:W-:-:S04]  /*01a0*/  IADD3.X R7, PT, PT, RZ, UR13, RZ, P0, !PT ;  /* 0x0000000dff077c10 */ /* 0x000fc800087fe4ff */
[----:B--2---:R-:W2:Y:S04]  /*01b0*/  LDG.E.U8 R11, desc[UR8][R10.64] ;  /* 0x000000080a0b7981 */ /* 0x004ea8000c1e1100 */
[----:B------:R0:W3:Y:S04]  /*01c0*/  LDG.E.U8 R15, desc[UR8][R6.64] ;  /* 0x00000008060f7981 */ /* 0x0000e8000c1e1100 */
[----:B------:R-:W4:Y:S01]  /*01d0*/  LDG.E.U8 R9, desc[UR8][R8.64] ;  /* 0x0000000808097981 */ /* 0x000f22000c1e1100 */
[----:B------:R-:W1:Y:S01]  /*01e0*/  S2UR UR7, SR_CgaCtaId ;  /* 0x00000000000779c3 */ /* 0x000e620000008800 */
[----:B------:R-:W-:-:S02]  /*01f0*/  UMOV UR4, 0x400 ;  /* 0x0000040000047882 */ /* 0x000fc40000000000 */
[----:B------:R-:W-:Y:S02]  /*0200*/  UIADD3 UR5, UPT, UPT, UR4, 0x514, URZ ;  /* 0x0000051404057890 */ /* 0x000fe4000fffe0ff */
[----:B------:R-:W-:Y:S01]  /*0210*/  UIADD3 UR6, UPT, UPT, UR4, 0xa28, URZ ;  /* 0x00000a2804067890 */ /* 0x000fe2000fffe0ff */
[----:B------:R-:W-:Y:S01]  /*0220*/  ISETP.NE.AND P1, PT, R4, RZ, PT ;  /* 0x000000ff0400720c */ /* 0x000fe20003f25270 */
[----:B-1----:R-:W-:Y:S02]  /*0230*/  ULEA UR4, UR7, UR4, 0x18 ;  /* 0x0000000407047291 */ /* 0x002fe4000f8ec0ff */
[----:B------:R-:W-:Y:S02]  /*0240*/  ULEA UR5, UR7, UR5, 0x18 ;  /* 0x0000000507057291 */ /* 0x000fe4000f8ec0ff */
[----:B------:R-:W-:Y:S01]  /*0250*/  ULEA UR6, UR7, UR6, 0x18 ;  /* 0x0000000607067291 */ /* 0x000fe2000f8ec0ff */
[----:B0-----:R-:W-:Y:S01]  /*0260*/  IADD3 R6, PT, PT, R0, R17, RZ ;  /* 0x0000001100067210 */ /* 0x001fe20007ffe0ff */
[----:B------:R-:W-:Y:S01]  /*0270*/  BSSY.RECONVERGENT B0, `(.L_x_0) ;  /* 0x0000049000007945 */ /* 0x000fe20003800200 */
[----:B------:R-:W-:-:S02]  /*0280*/  IADD3 R7, PT, PT, R17, -0x1, RZ ;  /* 0xffffffff11077810 */ /* 0x000fc40007ffe0ff */
[----:B------:R-:W-:-:S04]  /*0290*/  ISETP.GE.U32.AND P0, PT, R6, UR10, PT ;  /* 0x0000000a06007c0c */ /* 0x000fc8000bf06070 */
[----:B------:R-:W-:Y:S01]  /*02a0*/  ISETP.EQ.AND P0, PT, R4, R7, !P0 ;  /* 0x000000070400720c */ /* 0x000fe20004702270 */
[----:B---3--:R0:W-:Y:S04]  /*02b0*/  STS.U8 [R4+UR4+0x2], R15 ;  /* 0x0000020f04007988 */ /* 0x0081e80008000004 */
[----:B----4-:R0:W-:Y:S04]  /*02c0*/  STS.U8 [R4+UR5+0x2], R9 ;  /* 0x0000020904007988 */ /* 0x0101e80008000005 */
[----:B--2---:R0:W-:Y:S01]  /*02d0*/  STS.U8 [R4+UR6+0x2], R11 ;  /* 0x0000020b04007988 */ /* 0x0041e20008000006 */
[----:B------:R-:W-:Y:S05]  /*02e0*/  @P1 BRA `(.L_x_1) ;  /* 0x0000000000881947 */ /* 0x000fea0003800000 */
[----:B------:R-:W-:-:S13]  /*02f0*/  ISETP.NE.AND P1, PT, R0, RZ, PT ;  /* 0x000000ff0000720c */ /* 0x000fda0003f25270 */
[----:B------:R-:W-:Y:S05]  /*0300*/  @!P1 BRA `(.L_x_2) ;  /* 0x0000000000fc9947 */ /* 0x000fea0003800000 */
[----:B------:R-:W-:-:S04]  /*0310*/  VIADD R6, R5, 0xfffffffe ;  /* 0xfffffffe05067836 */ /* 0x000fc80000000000 */
[----:B------:R-:W-:-:S05]  /*0320*/  IMAD R6, R6, UR11, RZ ;  /* 0x0000000b06067c24 */ /* 0x000fca000f8e02ff */
[C---:B------:R-:W-:Y:S02]  /*0330*/  IADD3 R12, P1, PT, R6.reuse, UR12, RZ ;  /* 0x0000000c060c7c10 */ /* 0x040fe4000ff3e0ff */
[C---:B------:R-:W-:Y:S02]  /*0340*/  IADD3 R7, PT, PT, R6.reuse, 0x2, RZ ;  /* 0x0000000206077810 */ /* 0x040fe40007ffe0ff */
[C---:B0-----:R-:W-:Y:S01]  /*0350*/  IADD3 R9, PT, PT, R6.reuse, 0x1, RZ ;  /* 0x0000000106097810 */ /* 0x041fe20007ffe0ff */
[----:B------:R-:W-:Y:S01]  /*0360*/  IMAD.X R13, RZ, RZ, UR13, P1 ;  /* 0x0000000dff0d7e24 */ /* 0x000fe200088e06ff */
[----:B------:R-:W-:Y:S02]  /*0370*/  IADD3 R16, PT, PT, R6, UR11, RZ ;  /* 0x0000000b06107c10 */ /* 0x000fe4000fffe0ff */
[C---:B------:R-:W-:Y:S02]  /*0380*/  IADD3 R8, P1, PT, R7.reuse, UR12, RZ ;  /* 0x0000000c07087c10 */ /* 0x040fe4000ff3e0ff */
[----:B------:R-:W-:Y:S01]  /*0390*/  IADD3 R7, PT, PT, R7, UR11, RZ ;  /* 0x0000000b07077c10 */ /* 0x000fe2000fffe0ff */
[----:B------:R-:W2:Y:S01]  /*03a0*/  LDG.E.U8 R12, desc[UR8][R12.64] ;  /* 0x000000080c0c7981 */ /* 0x000ea2000c1e1100 */
[----:B------:R-:W-:Y:S01]  /*03b0*/  IADD3 R6, P2, PT, R9, UR12, RZ ;  /* 0x0000000c09067c10 */ /* 0x000fe2000ff5e0ff */
[----:B------:R-:W-:Y:S01]  /*03c0*/  IMAD.X R9, RZ, RZ, UR13, P1 ;  /* 0x0000000dff097e24 */ /* 0x000fe200088e06ff */
[----:B------:R-:W-:-:S02]  /*03d0*/  IADD3 R14, PT, PT, R16, 0x1, RZ ;  /* 0x00000001100e7810 */ /* 0x000fc40007ffe0ff */
[----:B------:R-:W-:Y:S02]  /*03e0*/  IADD3 R10, P1, PT, R7, UR12, RZ ;  /* 0x0000000c070a7c10 */ /* 0x000fe4000ff3e0ff */
[----:B------:R-:W-:Y:S01]  /*03f0*/  IADD3.X R7, PT, PT, RZ, UR13, RZ, P2, !PT ;  /* 0x0000000dff077c10 */ /* 0x000fe200097fe4ff */
[----:B------:R-:W3:Y:S01]  /*0400*/  LDG.E.U8 R8, desc[UR8][R8.64] ;  /* 0x0000000808087981 */ /* 0x000ee2000c1e1100 */
[----:B------:R-:W-:Y:S02]  /*0410*/  IADD3 R14, P2, PT, R14, UR12, RZ ;  /* 0x0000000c0e0e7c10 */ /* 0x000fe4000ff5e0ff */
[----:B------:R-:W-:Y:S01]  /*0420*/  IADD3 R16, P3, PT, R16, UR12, RZ ;  /* 0x0000000c10107c10 */ /* 0x000fe2000ff7e0ff */
[----:B------:R-:W-:Y:S01]  /*0430*/  IMAD.X R11, RZ, RZ, UR13, P1 ;  /* 0x0000000dff0b7e24 */ /* 0x000fe200088e06ff */
[----:B------:R-:W-:Y:S01]  /*0440*/  IADD3.X R15, PT, PT, RZ, UR13, RZ, P2, !PT ;  /* 0x0000000dff0f7c10 */ /* 0x000fe200097fe4ff */
[----:B------:R-:W4:Y:S01]  /*0450*/  LDG.E.U8 R6, desc[UR8][R6.64] ;  /* 0x0000000806067981 */ /* 0x000f22000c1e1100 */
[----:B------:R-:W-:-:S03]  /*0460*/  IADD3.X R17, PT, PT, RZ, UR13, RZ, P3, !PT ;  /* 0x0000000dff117c10 */ /* 0x000fc60009ffe4ff */
[----:B------:R-:W5:Y:S04]  /*0470*/  LDG.E.U8 R10, desc[UR8][R10.64] ;  /* 0x000000080a0a7981 */ /* 0x000f68000c1e1100 */
[----:B------:R-:W5:Y:S04]  /*0480*/  LDG.E.U8 R14, desc[UR8][R14.64] ;  /* 0x000000080e0e7981 */ /* 0x000f68000c1e1100 */
[----:B------:R-:W5:Y:S04]  /*0490*/  LDG.E.U8 R16, desc[UR8][R16.64] ;  /* 0x0000000810107981 */ /* 0x000f68000c1e1100 */
[----:B--2---:R1:W-:Y:S04]  /*04a0*/  STS.U8 [UR4+0xa28], R12 ;  /* 0x000a280cff007988 */ /* 0x0043e80008000004 */
[----:B---3--:R1:W-:Y:S04]  /*04b0*/  STS.U8 [UR4], R8 ;  /* 0x00000008ff007988 */ /* 0x0083e80008000004 */
[----:B----4-:R1:W-:Y:S04]  /*04c0*/  STS.U8 [UR4+0x514], R6 ;  /* 0x00051406ff007988 */ /* 0x0103e80008000004 */
[----:B-----5:R1:W-:Y:S04]  /*04d0*/  STS.U8 [UR4+0x1], R10 ;  /* 0x0000010aff007988 */ /* 0x0203e80008000004 */
[----:B------:R1:W-:Y:S04]  /*04e0*/  STS.U8 [UR4+0x515], R14 ;  /* 0x0005150eff007988 */ /* 0x0003e80008000004 */
[----:B------:R1:W-:Y:S01]  /*04f0*/  STS.U8 [UR4+0xa29], R16 ;  /* 0x000a2910ff007988 */ /* 0x0003e20008000004 */
[----:B------:R-:W-:Y:S05]  /*0500*/  BRA `(.L_x_2) ;  /* 0x00000000007c7947 */ /* 0x000fea0003800000 */
.L_x_1:
[----:B------:R-:W-:Y:S05]  /*0510*/  @!P0 BRA `(.L_x_2) ;  /* 0x0000000000788947 */ /* 0x000fea0003800000 */
[----:B------:R-:W-:Y:S01]  /*0520*/  VIADD R8, R13, UR11 ;  /* 0x0000000b0d087c36 */ /* 0x000fe20008000000 */
[----:B------:R-:W-:-:S03]  /*0530*/  IADD3 R7, PT, PT, R12, UR11, RZ ;  /* 0x0000000b0c077c10 */ /* 0x000fc6000fffe0ff */
[C---:B------:R-:W-:Y:S01]  /*0540*/  VIADD R10, R8.reuse, UR11 ;  /* 0x0000000b080a7c36 */ /* 0x040fe20008000000 */
[----:B------:R-:W-:Y:S02]  /*0550*/  IADD3 R12, P1, PT, R8, UR12, RZ ;  /* 0x0000000c080c7c10 */ /* 0x000fe4000ff3e0ff */
[C---:B------:R-:W-:Y:S02]  /*0560*/  IADD3 R8, PT, PT, R7.reuse, 0x1, RZ ;  /* 0x0000000107087810 */ /* 0x040fe40007ffe0ff */
[C---:B------:R-:W-:Y:S02]  /*0570*/  IADD3 R6, P2, PT, R7.reuse, UR12, RZ ;  /* 0x0000000c07067c10 */ /* 0x040fe4000ff5e0ff */
[----:B------:R-:W-:Y:S02]  /*0580*/  IADD3 R16, PT, PT, R7, UR11, RZ ;  /* 0x0000000b07107c10 */ /* 0x000fe4000fffe0ff */
[----:B------:R-:W-:Y:S01]  /*0590*/  IADD3.X R13, PT, PT, RZ, UR13, RZ, P1, !PT ;  /* 0x0000000dff0d7c10 */ /* 0x000fe20008ffe4ff */
[----:B------:R-:W-:Y:S01]  /*05a0*/  IMAD.X R7, RZ, RZ, UR13, P2 ;  /* 0x0000000dff077e24 */ /* 0x000fe200090e06ff */
[----:B------:R-:W-:-:S02]  /*05b0*/  IADD3 R8, P1, PT, R8, UR12, RZ ;  /* 0x0000000c08087c10 */ /* 0x000fc4000ff3e0ff */
[----:B------:R-:W-:Y:S02]  /*05c0*/  IADD3 R14, PT, PT, R16, 0x1, RZ ;  /* 0x00000001100e7810 */ /* 0x000fe40007ffe0ff */
[----:B------:R-:W-:Y:S01]  /*05d0*/  IADD3 R10, P2, PT, R10, UR12, RZ ;  /* 0x0000000c0a0a7c10 */ /* 0x000fe2000ff5e0ff */
[----:B------:R-:W2:Y:S01]  /*05e0*/  LDG.E.U8 R13, desc[UR8][R12.64] ;  /* 0x000000080c0d7981 */ /* 0x000ea2000c1e1100 */
[----:B0-----:R-:W-:Y:S02]  /*05f0*/  IADD3.X R9, PT, PT, RZ, UR13, RZ, P1, !PT ;  /* 0x0000000dff097c10 */ /* 0x001fe40008ffe4ff */
[----:B------:R-:W-:Y:S01]  /*0600*/  IADD3 R14, P1, PT, R14, UR12, RZ ;  /* 0x0000000c0e0e7c10 */ /* 0x000fe2000ff3e0ff */
[----:B------:R-:W3:Y:S01]  /*0610*/  LDG.E.U8 R7, desc[UR8][R6.64] ;  /* 0x0000000806077981 */ /* 0x000ee2000c1e1100 */
        /* <DEDUP_REMOVED lines=8> */
[----:B--2---:R2:W-:Y:S04]  /*06a0*/  STS.U8 [R4+UR4+0x3], R13 ;  /* 0x0000030d04007988 */ /* 0x0045e80008000004 */
[----:B----4-:R2:W-:Y:S04]  /*06b0*/  STS.U8 [R4+UR5+0x3], R9 ;  /* 0x0000030904007988 */ /* 0x0105e80008000005 */
[----:B---3--:R2:W-:Y:S04]  /*06c0*/  STS.U8 [R4+UR6+0x3], R7 ;  /* 0x0000030704007988 */ /* 0x0085e80008000006 */
[----:B-----5:R2:W-:Y:S04]  /*06d0*/  STS.U8 [R4+UR4+0x4], R11 ;  /* 0x0000040b04007988 */ /* 0x0205e80008000004 */
[----:B------:R2:W-:Y:S04]  /*06e0*/  STS.U8 [R4+UR5+0x4], R15 ;  /* 0x0000040f04007988 */ /* 0x0005e80008000005 */
[----:B------:R2:W-:Y:S02]  /*06f0*/  STS.U8 [R4+UR6+0x4], R17 ;  /* 0x0000041104007988 */ /* 0x0005e40008000006 */
.L_x_2:
[----:B------:R-:W-:Y:S05]  /*0700*/  BSYNC.RECONVERGENT B0 ;  /* 0x0000000000007941 */ /* 0x000fea0003800200 */
.L_x_0:
[----:B------:R-:W-:-:S13]  /*0710*/  ISETP.GT.AND P1, PT, R2, R3, PT ;  /* 0x000000030200720c */ /* 0x000fda0003f24270 */
[----:B------:R-:W-:Y:S05]  /*0720*/  @P1 EXIT ;  /* 0x000000000000194d */ /* 0x000fea0003800000 */
[----:B------:R-:W-:-:S04]  /*0730*/  VIADD R5, R5, UR10 ;  /* 0x0000000a05057c36 */ /* 0x000fc80008000000 */
[----:B-1----:R-:W-:-:S05]  /*0740*/  IMAD R12, R5, UR11, RZ ;  /* 0x0000000b050c7c24 */ /* 0x002fca000f8e02ff */
[C---:B--2---:R-:W-:Y:S02]  /*0750*/  IADD3 R13, PT, PT, R12.reuse, 0x2, RZ ;  /* 0x000000020c0d7810 */ /* 0x044fe40007ffe0ff */
[C---:B------:R-:W-:Y:S02]  /*0760*/  IADD3 R8, PT, PT, R12.reuse, 0x1, RZ ;  /* 0x000000010c087810 */ /* 0x040fe40007ffe0ff */
[----:B------:R-:W-:Y:S02]  /*0770*/  IADD3 R6, P1, PT, R13, UR12, RZ ;  /* 0x0000000c0d067c10 */ /* 0x000fe4000ff3e0ff */
[----:B------:R-:W-:Y:S02]  /*0780*/  IADD3 R10, P3, PT, R12, UR12, RZ ;  /* 0x0000000c0c0a7c10 */ /* 0x000fe4000ff7e0ff */
[----:B------:R-:W-:Y:S02]  /*0790*/  IADD3 R8, P2, PT, R8, UR12, RZ ;  /* 0x0000000c08087c10 */ /* 0x000fe4000ff5e0ff */
[----:B------:R-:W-:Y:S01]  /*07a0*/  IADD3.X R7, PT, PT, RZ, UR13, RZ, P1, !PT ;  /* 0x0000000dff077c10 */ /* 0x000fe20008ffe4ff */
[----:B0-----:R-:W-:Y:S01]  /*07b0*/  IMAD.X R11, RZ, RZ, UR13, P3 ;  /* 0x0000000dff0b7e24 */ /* 0x001fe200098e06ff */
[----:B------:R-:W-:-:S04]  /*07c0*/  IADD3.X R9, PT, PT, RZ, UR13, RZ, P2, !PT ;  /* 0x0000000dff097c10 */ /* 0x000fc800097fe4ff */
[----:B------:R-:W2:Y:S04]  /*07d0*/  LDG.E.U8 R7, desc[UR8][R6.64] ;  /* 0x0000000806077981 */ /* 0x000ea8000c1e1100 */
[----:B------:R-:W3:Y:S04]  /*07e0*/  LDG.E.U8 R9, desc[UR8][R8.64] ;  /* 0x0000000808097981 */ /* 0x000ee8000c1e1100 */
[----:B------:R-:W4:Y:S01]  /*07f0*/  LDG.E.U8 R11, desc[UR8][R10.64] ;  /* 0x000000080a0b7981 */ /* 0x000f22000c1e1100 */
[----:B------:R-:W-:Y:S01]  /*0800*/  ISETP.NE.AND P1, PT, R4, RZ, PT ;  /* 0x000000ff0400720c */ /* 0x000fe20003f25270 */
[----:B------:R-:W-:Y:S02]  /*0810*/  BSSY.RECONVERGENT B0, `(.L_x_3) ;  /* 0x0000046000007945 */ /* 0x000fe40003800200 */
[----:B--2---:R0:W-:Y:S04]  /*0820*/  STS.U8 [R4+UR4+0x106], R7 ;  /* 0x0001060704007988 */ /* 0x0041e80008000004 */
[----:B---3--:R0:W-:Y:S04]  /*0830*/  STS.U8 [R4+UR5+0x106], R9 ;  /* 0x0001060904007988 */ /* 0x0081e80008000005 */
[----:B----4-:R0:W-:Y:S02]  /*0840*/  STS.U8 [R4+UR6+0x106], R11 ;  /* 0x0001060b04007988 */ /* 0x0101e40008000006 */
[----:B------:R-:W-:Y:S05]  /*0850*/  @!P1 BRA `(.L_x_4) ;  /* 0x0000000000809947 */ /* 0x000fea0003800000 */
[----:B------:R-:W-:Y:S05]  /*0860*/  @!P0 BRA `(.L_x_5) ;  /* 0x0000000400008947 */ /* 0x000fea0003800000 */
[----:B------:R-:W-:Y:S01]  /*0870*/  VIADD R8, R13, UR11 ;  /* 0x0000000b0d087c36 */ /* 0x000fe20008000000 */
[----:B0-----:R-:W-:-:S03]  /*0880*/  IADD3 R7, PT, PT, R12, UR11, RZ ;  /* 0x0000000b0c077c10 */ /* 0x001fc6000fffe0ff */
[C---:B------:R-:W-:Y:S01]  /*0890*/  VIADD R10, R8.reuse, UR11 ;  /* 0x0000000b080a7c36 */ /* 0x040fe20008000000 */
[C---:B------:R-:W-:Y:S02]  /*08a0*/  IADD3 R6, P3, PT, R7.reuse, UR12, RZ ;  /* 0x0000000c07067c10 */ /* 0x040fe4000ff7e0ff */
[----:B------:R-:W-:Y:S02]  /*08b0*/  IADD3 R12, P2, PT, R8, UR12, RZ ;  /* 0x0000000c080c7c10 */ /* 0x000fe4000ff5e0ff */
[C---:B------:R-:W-:Y:S02]  /*08c0*/  IADD3 R8, PT, PT, R7.reuse, 0x1, RZ ;  /* 0x0000000107087810 */ /* 0x040fe40007ffe0ff */
[----:B------:R-:W-:Y:S01]  /*08d0*/  IADD3 R16, PT, PT, R7, UR11, RZ ;  /* 0x0000000b07107c10 */ /* 0x000fe2000fffe0ff */
[----:B------:R-:W-:Y:S01]  /*08e0*/  IMAD.X R7, RZ, RZ, UR13, P3 ;  /* 0x0000000dff077e24 */ /* 0x000fe200098e06ff */
[----:B------:R-:W-:Y:S02]  /*08f0*/  IADD3 R8, P3, PT, R8, UR12, RZ ;  /* 0x0000000c08087c10 */ /* 0x000fe4000ff7e0ff */
[----:B------:R-:W-:-:S02]  /*0900*/  IADD3 R14, PT, PT, R16, 0x1, RZ ;  /* 0x00000001100e7810 */ /* 0x000fc40007ffe0ff */
[----:B------:R-:W-:Y:S01]  /*0910*/  IADD3.X R13, PT, PT, RZ, UR13, RZ, P2, !PT ;  /* 0x0000000dff0d7c10 */ /* 0x000fe200097fe4ff */
[----:B------:R-:W2:Y:S01]  /*0920*/  LDG.E.U8 R7, desc[UR8][R6.64] ;  /* 0x0000000806077981 */ /* 0x000ea2000c1e1100 */
[----:B------:R-:W-:Y:S02]  /*0930*/  IADD3 R10, P2, PT, R10, UR12, RZ ;  /* 0x0000000c0a0a7c10 */ /* 0x000fe4000ff5e0ff */
[----:B------:R-:W-:Y:S02]  /*0940*/  IADD3.X R9, PT, PT, RZ, UR13, RZ, P3, !PT ;  /* 0x0000000dff097c10 */ /* 0x000fe40009ffe4ff */
[----:B------:R-:W-:Y:S02]  /*0950*/  IADD3 R14, P3, PT, R14, UR12, RZ ;  /* 0x0000000c0e0e7c10 */ /* 0x000fe4000ff7e0ff */
[----:B------:R-:W-:Y:S01]  /*0960*/  IADD3 R16, P4, PT, R16, UR12, RZ ;  /* 0x0000000c10107c10 */ /* 0x000fe2000ff9e0ff */
[----:B------:R-:W-:Y:S01]  /*0970*/  IMAD.X R11, RZ, RZ, UR13, P2 ;  /* 0x0000000dff0b7e24 */ /* 0x000fe200090e06ff */
[----:B------:R-:W-:Y:S01]  /*0980*/  IADD3.X R15, PT, PT, RZ, UR13, RZ, P3, !PT ;  /* 0x0000000dff0f7c10 */ /* 0x000fe20009ffe4ff */
[----:B------:R-:W3:Y:S01]  /*0990*/  LDG.E.U8 R13, desc[UR8][R12.64] ;  /* 0x000000080c0d7981 */ /* 0x000ee2000c1e1100 */
[----:B------:R-:W-:-:S03]  /*09a0*/  IADD3.X R17, PT, PT, RZ, UR13, RZ, P4, !PT ;  /* 0x0000000dff117c10 */ /* 0x000fc6000a7fe4ff */
[----:B------:R-:W4:Y:S04]  /*09b0*/  LDG.E.U8 R9, desc[UR8][R8.64] ;  /* 0x0000000808097981 */ /* 0x000f28000c1e1100 */
[----:B------:R-:W5:Y:S04]  /*09c0*/  LDG.E.U8 R11, desc[UR8][R10.64] ;  /* 0x000000080a0b7981 */ /* 0x000f68000c1e1100 */
[----:B------:R-:W5:Y:S04]  /*09d0*/  LDG.E.U8 R15, desc[UR8][R14.64] ;  /* 0x000000080e0f7981 */ /* 0x000f68000c1e1100 */
[----:B------:R-:W5:Y:S04]  /*09e0*/  LDG.E.U8 R17, desc[UR8][R16.64] ;  /* 0x0000000810117981 */ /* 0x000f68000c1e1100 */
[----:B---3--:R1:W-:Y:S04]  /*09f0*/  STS.U8 [R4+UR4+0x107], R13 ;  /* 0x0001070d04007988 */ /* 0x0083e80008000004 */
[----:B----4-:R1:W-:Y:S04]  /*0a00*/  STS.U8 [R4+UR5+0x107], R9 ;  /* 0x0001070904007988 */ /* 0x0103e80008000005 */
[----:B--2---:R1:W-:Y:S04]  /*0a10*/  STS.U8 [R4+UR6+0x107], R7 ;  /* 0x0001070704007988 */ /* 0x0043e80008000006 */
[----:B-----5:R1:W-:Y:S04]  /*0a20*/  STS.U8 [R4+UR4+0x108], R11 ;  /* 0x0001080b04007988 */ /* 0x0203e80008000004 */
[----:B------:R1:W-:Y:S04]  /*0a30*/  STS.U8 [R4+UR5+0x108], R15 ;  /* 0x0001080f04007988 */ /* 0x0003e80008000005 */
[----:B------:R1:W-:Y:S01]  /*0a40*/  STS.U8 [R4+UR6+0x108], R17 ;  /* 0x0001081104007988 */ /* 0x0003e20008000006 */
[----:B------:R-:W-:Y:S05]  /*0a50*/  BRA `(.L_x_5) ;  /* 0x0000000000847947 */ /* 0x000fea0003800000 */
.L_x_4:
[----:B------:R-:W-:-:S13]  /*0a60*/  ISETP.NE.AND P2, PT, R0, RZ, PT ;  /* 0x000000ff0000720c */ /* 0x000fda0003f45270 */
[----:B------:R-:W-:Y:S05]  /*0a70*/  @!P2 BRA `(.L_x_5) ;  /* 0x00000000007ca947 */ /* 0x000fea0003800000 */
[----:B------:R-:W-:-:S04]  /*0a80*/  VIADD R6, R5, 0xfffffffe ;  /* 0xfffffffe05067836 */ /* 0x000fc80000000000 */
[----:B------:R-:W-:-:S05]  /*0a90*/  IMAD R6, R6, UR11, RZ ;  /* 0x0000000b06067c24 */ /* 0x000fca000f8e02ff */
[C---:B------:R-:W-:Y:S02]  /*0aa0*/  IADD3 R12, P2, PT, R6.reuse, UR12, RZ ;  /* 0x0000000c060c7c10 */ /* 0x040fe4000ff5e0ff */
[C---:B0-----:R-:W-:Y:S02]  /*0ab0*/  IADD3 R7, PT, PT, R6.reuse, 0x2, RZ ;  /* 0x0000000206077810 */ /* 0x041fe40007ffe0ff */
[C---:B------:R-:W-:Y:S01]  /*0ac0*/  IADD3 R9, PT, PT, R6.reuse, 0x1, RZ ;  /* 0x0000000106097810 */ /* 0x040fe20007ffe0ff */
        /* <DEDUP_REMOVED lines=21> */
[----:B---3--:R2:W-:Y:S04]  /*0c20*/  STS.U8 [UR4+0x104], R8 ;  /* 0x00010408ff007988 */ /* 0x0085e80008000004 */
[----:B----4-:R2:W-:Y:S04]  /*0c30*/  STS.U8 [UR4+0x618], R6 ;  /* 0x00061806ff007988 */ /* 0x0105e80008000004 */
[----:B-----5:R2:W-:Y:S04]  /*0c40*/  STS.U8 [UR4+0x105], R10 ;  /* 0x0001050aff007988 */ /* 0x0205e80008000004 */
[----:B------:R2:W-:Y:S04]  /*0c50*/  STS.U8 [UR4+0x619], R14 ;  /* 0x0006190eff007988 */ /* 0x0005e80008000004 */
[----:B------:R2:W-:Y:S02]  /*0c60*/  STS.U8 [UR4+0xb2d], R16 ;  /* 0x000b2d10ff007988 */ /* 0x0005e40008000004 */
.L_x_5:
[----:B------:R-:W-:Y:S05]  /*0c70*/  BSYNC.RECONVERGENT B0 ;  /* 0x0000000000007941 */ /* 0x000fea0003800200 */
.L_x_3:
[----:B------:R-:W-:-:S13]  /*0c80*/  ISETP.GE.U32.AND P2, PT, R2, R3, PT ;  /* 0x000000030200720c */ /* 0x000fda0003f46070 */
[----:B------:R-:W-:Y:S05]  /*0c90*/  @P2 EXIT ;  /* 0x000000000000294d */ /* 0x000fea0003800000 */
[----:B--2---:R-:W-:-:S04]  /*0ca0*/  VIADD R8, R5, UR10 ;  /* 0x0000000a05087c36 */ /* 0x004fc80008000000 */
[----:B------:R-:W-:-:S05]  /*0cb0*/  IMAD R5, R8, UR11, RZ ;  /* 0x0000000b08057c24 */ /* 0x000fca000f8e02ff */
[C---:B------:R-:W-:Y:S02]  /*0cc0*/  IADD3 R6, PT, PT, R5.reuse, 0x2, RZ ;  /* 0x0000000205067810 */ /* 0x040fe40007ffe0ff */
[C---:B01----:R-:W-:Y:S02]  /*0cd0*/  IADD3 R7, PT, PT, R5.reuse, 0x1, RZ ;  /* 0x0000000105077810 */ /* 0x043fe40007ffe0ff */
[----:B------:R-:W-:Y:S02]  /*0ce0*/  IADD3 R10, P2, PT, R6, UR12, RZ ;  /* 0x0000000c060a7c10 */ /* 0x000fe4000ff5e0ff */
[----:B------:R-:W-:Y:S02]  /*0cf0*/  IADD3 R14, P4, PT, R5, UR12, RZ ;  /* 0x0000000c050e7c10 */ /* 0x000fe4000ff9e0ff */
[----:B------:R-:W-:Y:S02]  /*0d00*/  IADD3 R12, P3, PT, R7, UR12, RZ ;  /* 0x0000000c070c7c10 */ /* 0x000fe4000ff7e0ff */
[----:B------:R-:W-:Y:S01]  /*0d10*/  IADD3.X R11, PT, PT, RZ, UR13, RZ, P2, !PT ;  /* 0x0000000dff0b7c10 */ /* 0x000fe200097fe4ff */
[----:B------:R-:W-:Y:S01]  /*0d20*/  IMAD.X R15, RZ, RZ, UR13, P4 ;  /* 0x0000000dff0f7e24 */ /* 0x000fe2000a0e06ff */
[----:B------:R-:W-:-:S04]  /*0d30*/  IADD3.X R13, PT, PT, RZ, UR13, RZ, P3, !PT ;  /* 0x0000000dff0d7c10 */ /* 0x000fc80009ffe4ff */
[----:B------:R-:W2:Y:S04]  /*0d40*/  LDG.E.U8 R11, desc[UR8][R10.64] ;  /* 0x000000080a0b7981 */ /* 0x000ea8000c1e1100 */
[----:B------:R-:W3:Y:S04]  /*0d50*/  LDG.E.U8 R13, desc[UR8][R12.64] ;  /* 0x000000080c0d7981 */ /* 0x000ee8000c1e1100 */
[----:B------:R-:W4:Y:S01]  /*0d60*/  LDG.E.U8 R15, desc[UR8][R14.64] ;  /* 0x000000080e0f7981 */ /* 0x000f22000c1e1100 */
[----:B------:R-:W-:Y:S03]  /*0d70*/  BSSY.RECONVERGENT B0, `(.L_x_6) ;  /* 0x0000046000007945 */ /* 0x000fe60003800200 */
[----:B--2---:R0:W-:Y:S04]  /*0d80*/  STS.U8 [R4+UR4+0x20a], R11 ;  /* 0x00020a0b04007988 */ /* 0x0041e80008000004 */
[----:B---3--:R0:W-:Y:S04]  /*0d90*/  STS.U8 [R4+UR5+0x20a], R13 ;  /* 0x00020a0d04007988 */ /* 0x0081e80008000005 */
[----:B----4-:R0:W-:Y:S01]  /*0da0*/  STS.U8 [R4+UR6+0x20a], R15 ;  /* 0x00020a0f04007988 */ /* 0x0101e20008000006 */
[----:B------:R-:W-:Y:S05]  /*0db0*/  @!P1 BRA `(.L_x_7) ;  /* 0x0000000000809947 */ /* 0x000fea0003800000 */
[----:B------:R-:W-:Y:S05]  /*0dc0*/  @!P0 BRA `(.L_x_8) ;  /* 0x0000000400008947 */ /* 0x000fea0003800000 */
[----:B------:R-:W-:Y:S01]  /*0dd0*/  IADD3 R9, PT, PT, R5, UR11, RZ ;  /* 0x0000000b05097c10 */ /* 0x000fe2000fffe0ff */
[----:B0-----:R-:W-:-:S03]  /*0de0*/  VIADD R11, R6, UR11 ;  /* 0x0000000b060b7c36 */ /* 0x001fc60008000000 */
[----:B------:R-:W-:Y:S01]  /*0df0*/  IADD3 R10, P3, PT, R9, UR12, RZ ;  /* 0x0000000c090a7c10 */ /* 0x000fe2000ff7e0ff */
[----:B------:R-:W-:Y:S01]  /*0e00*/  VIADD R12, R11, UR11 ;  /* 0x0000000b0b0c7c36 */ /* 0x000fe20008000000 */
[C---:B------:R-:W-:Y:S02]  /*0e10*/  IADD3 R14, PT, PT, R9.reuse, 0x1, RZ ;  /* 0x00000001090e7810 */ /* 0x040fe40007ffe0ff */
[----:B------:R-:W-:Y:S02]  /*0e20*/  IADD3 R9, PT, PT, R9, UR11, RZ ;  /* 0x0000000b09097c10 */ /* 0x000fe4000fffe0ff */
[----:B------:R-:W-:Y:S01]  /*0e30*/  IADD3 R20, P2, PT, R11, UR12, RZ ;  /* 0x0000000c0b147c10 */ /* 0x000fe2000ff5e0ff */
        /* <DEDUP_REMOVED lines=24> */
.L_x_7:
        /* <DEDUP_REMOVED lines=33> */
.L_x_8:
[----:B------:R-:W-:Y:S05]  /*11d0*/  BSYNC.RECONVERGENT B0 ;  /* 0x0000000000007941 */ /* 0x000fea0003800200 */
.L_x_6:
[----:B-1----:R-:W-:-:S05]  /*11e0*/  VIADD R10, R2, 0x1 ;  /* 0x00000001020a7836 */ /* 0x002fca0000000000 */
[----:B------:R-:W-:-:S13]  /*11f0*/  ISETP.GE.U32.AND P2, PT, R10, R3, PT ;  /* 0x000000030a00720c */ /* 0x000fda0003f46070 */
[----:B------:R-:W-:Y:S05]  /*1200*/  @P2 EXIT ;  /* 0x000000000000294d */ /* 0x000fea0003800000 */
[----:B------:R-:W-:-:S05]  /*1210*/  IADD3 R8, PT, PT, R8, UR10, RZ ;  /* 0x0000000a08087c10 */ /* 0x000fca000fffe0ff */
[----:B------:R-:W-:-:S04]  /*1220*/  IMAD R9, R8, UR11, RZ ;  /* 0x0000000b08097c24 */ /* 0x000fc8000f8e02ff */
[C---:B------:R-:W-:Y:S01]  /*1230*/  VIADD R14, R9.reuse, 0x1 ;  /* 0x00000001090e7836 */ /* 0x040fe20000000000 */
[C---:B------:R-:W-:Y:S02]  /*1240*/  IADD3 R16, PT, PT, R9.reuse, 0x2, RZ ;  /* 0x0000000209107810 */ /* 0x040fe40007ffe0ff */
[----:B------:R-:W-:Y:S02]  /*1250*/  IADD3 R10, P4, PT, R9, UR12, RZ ;  /* 0x0000000c090a7c10 */ /* 0x000fe4000ff9e0ff */
[----:B------:R-:W-:Y:S02]  /*1260*/  IADD3 R12, P2, PT, R16, UR12, RZ ;  /* 0x0000000c100c7c10 */ /* 0x000fe4000ff5e0ff */
[----:B------:R-:W-:Y:S02]  /*1270*/  IADD3 R14, P3, PT, R14, UR12, RZ ;  /* 0x0000000c0e0e7c10 */ /* 0x000fe4000ff7e0ff */
[----:B0--3--:R-:W-:Y:S02]  /*1280*/  IADD3.X R13, PT, PT, RZ, UR13, RZ, P2, !PT ;  /* 0x0000000dff0d7c10 */ /* 0x009fe400097fe4ff */
[----:B------:R-:W-:Y:S01]  /*1290*/  IADD3.X R11, PT, PT, RZ, UR13, RZ, P4, !PT ;  /* 0x0000000dff0b7c10 */ /* 0x000fe2000a7fe4ff */
[----:B------:R-:W-:-:S03]  /*12a0*/  IMAD.X R15, RZ, RZ, UR13, P3 ;  /* 0x0000000dff0f7e24 */ /* 0x000fc600098e06ff */
        /* <DEDUP_REMOVED lines=9> */
[----:B------:R-:W-:Y:S02]  /*1340*/  IADD3 R9, PT, PT, R9, UR11, RZ ;  /* 0x0000000b09097c10 */ /* 0x000fe4000fffe0ff */
[----:B------:R-:W-:Y:S02]  /*1350*/  IADD3 R16, PT, PT, R16, UR11, RZ ;  /* 0x0000000b10107c10 */ /* 0x000fe4000fffe0ff */
[C---:B------:R-:W-:Y:S02]  /*1360*/  IADD3 R10, P3, PT, R9.reuse, UR12, RZ ;  /* 0x0000000c090a7c10 */ /* 0x040fe4000ff7e0ff */
[C---:B------:R-:W-:Y:S01]  /*1370*/  IADD3 R14, PT, PT, R9.reuse, 0x1, RZ ;  /* 0x00000001090e7810 */ /* 0x040fe20007ffe0ff */
[----:B------:R-:W-:Y:S01]  /*1380*/  VIADD R9, R9, UR11 ;  /* 0x0000000b09097c36 */ /* 0x000fe20008000000 */
[----:B------:R-:W-:Y:S02]  /*1390*/  IADD3 R20, P2, PT, R16, UR12, RZ ;  /* 0x0000000c10147c10 */ /* 0x000fe4000ff5e0ff */
[----:B0-----:R-:W-:-:S02]  /*13a0*/  IADD3.X R11, PT, PT, RZ, UR13, RZ, P3, !PT ;  /* 0x0000000dff0b7c10 */ /* 0x001fc40009ffe4ff */
[----:B------:R-:W-:Y:S01]  /*13b0*/  IADD3 R14, P3, PT, R14, UR12, RZ ;  /* 0x0000000c0e0e7c10 */ /* 0x000fe2000ff7e0ff */
[----:B------:R-:W-:Y:S01]  /*13c0*/  IMAD.X R21, RZ, RZ, UR13, P2 ;  /* 0x0000000dff157e24 */ /* 0x000fe200090e06ff */
[----:B------:R-:W-:Y:S02]  /*13d0*/  IADD3 R12, PT, PT, R16, UR11, RZ ;  /* 0x0000000b100c7c10 */ /* 0x000fe4000fffe0ff */
[C---:B------:R-:W-:Y:S01]  /*13e0*/  IADD3 R16, PT, PT, R9.reuse, 0x1, RZ ;  /* 0x0000000109107810 */ /* 0x040fe20007ffe0ff */
[----:B------:R-:W-:Y:S01]  /*13f0*/  IMAD.X R15, RZ, RZ, UR13, P3 ;  /* 0x0000000dff0f7e24 */ /* 0x000fe200098e06ff */
[----:B------:R-:W-:Y:S01]  /*1400*/  IADD3 R12, P2, PT, R12, UR12, RZ ;  /* 0x0000000c0c0c7c10 */ /* 0x000fe2000ff5e0ff */
[----:B------:R-:W2:Y:S01]  /*1410*/  LDG.E.U8 R21, desc[UR8][R20.64] ;  /* 0x0000000814157981 */ /* 0x000ea2000c1e1100 */
[----:B------:R-:W-:Y:S02]  /*1420*/  IADD3 R16, P3, PT, R16, UR12, RZ ;  /* 0x0000000c10107c10 */ /* 0x000fe4000ff7e0ff */
[----:B------:R-:W-:Y:S01]  /*1430*/  IADD3 R18, P4, PT, R9, UR12, RZ ;  /* 0x0000000c09127c10 */ /* 0x000fe2000ff9e0ff */
[----:B------:R-:W3:Y:S01]  /*1440*/  LDG.E.U8 R15, desc[UR8][R14.64] ;  /* 0x000000080e0f7981 */ /* 0x000ee2000c1e1100 */
[----:B------:R-:W-:-:S02]  /*1450*/  IADD3.X R13, PT, PT, RZ, UR13, RZ, P2, !PT ;  /* 0x0000000dff0d7c10 */ /* 0x000fc400097fe4ff */
[----:B------:R-:W-:Y:S01]  /*1460*/  IADD3.X R17, PT, PT, RZ, UR13, RZ, P3, !PT ;  /* 0x0000000dff117c10 */ /* 0x000fe20009ffe4ff */
[----:B------:R-:W-:Y:S01]  /*1470*/  IMAD.X R19, RZ, RZ, UR13, P4 ;  /* 0x0000000dff137e24 */ /* 0x000fe2000a0e06ff */
[----:B------:R-:W4:Y:S04]  /*1480*/  LDG.E.U8 R11, desc[UR8][R10.64] ;  /* 0x000000080a0b7981 */ /* 0x000f28000c1e1100 */
[----:B------:R-:W5:Y:S04]  /*1490*/  LDG.E.U8 R13, desc[UR8][R12.64] ;  /* 0x000000080c0d7981 */ /* 0x000f68000c1e1100 */
[----:B------:R-:W5:Y:S04]  /*14a0*/  LDG.E.U8 R17, desc[UR8][R16.64] ;  /* 0x0000000810117981 */ /* 0x000f68000c1e1100 */
[----:B------:R-:W5:Y:S04]  /*14b0*/  LDG.E.U8 R19, desc[UR8][R18.64] ;  /* 0x0000000812137981 */ /* 0x000f68000c1e1100 */
[----:B--2---:R2:W-:Y:S04]  /*14c0*/  STS.U8 [R4+UR4+0x30f], R21 ;  /* 0x00030f1504007988 */ /* 0x0045e80008000004 */
[----:B---3--:R2:W-:Y:S04]  /*14d0*/  STS.U8 [R4+UR5+0x30f], R15 ;  /* 0x00030f0f04007988 */ /* 0x0085e80008000005 */
[----:B----4-:R2:W-:Y:S04]  /*14e0*/  STS.U8 [R4+UR6+0x30f], R11 ;  /* 0x00030f0b04007988 */ /* 0x0105e80008000006 */
[----:B-----5:R2:W-:Y:S04]  /*14f0*/  STS.U8 [R4+UR4+0x310], R13 ;  /* 0x0003100d04007988 */ /* 0x0205e80008000004 */
[----:B------:R2:W-:Y:S04]  /*1500*/  STS.U8 [R4+UR5+0x310], R17 ;  /* 0x0003101104007988 */ /* 0x0005e80008000005 */
[----:B------:R2:W-:Y:S01]  /*1510*/  STS.U8 [R4+UR6+0x310], R19 ;  /* 0x0003101304007988 */ /* 0x0005e20008000006 */
[----:B------:R-:W-:Y:S05]  /*1520*/  BRA `(.L_x_11) ;  /* 0x0000000000847947 */ /* 0x000fea0003800000 */
.L_x_10:
[----:B------:R-:W-:-:S13]  /*1530*/  ISETP.NE.AND P2, PT, R0, RZ, PT ;  /* 0x000000ff0000720c */ /* 0x000fda0003f45270 */
[----:B------:R-:W-:Y:S05]  /*1540*/  @!P2 BRA `(.L_x_11) ;  /* 0x00000000007ca947 */ /* 0x000fea0003800000 */
[----:B------:R-:W-:-:S05]  /*1550*/  IADD3 R9, PT, PT, R8, -0x2, RZ ;  /* 0xfffffffe08097810 */ /* 0x000fca0007ffe0ff */
[----:B------:R-:W-:-:S04]  /*1560*/  IMAD R9, R9, UR11, RZ ;  /* 0x0000000b09097c24 */ /* 0x000fc8000f8e02ff */
[C---:B0-----:R-:W-:Y:S01]  /*1570*/  VIADD R11, R9.reuse, 0x1 ;  /* 0x00000001090b7836 */ /* 0x041fe20000000000 */
[C---:B------:R-:W-:Y:S02]  /*1580*/  IADD3 R20, P2, PT, R9.reuse, UR12, RZ ;  /* 0x0000000c09147c10 */ /* 0x040fe4000ff5e0ff */
[C---:B------:R-:W-:Y:S02]  /*1590*/  IADD3 R10, PT, PT, R9.reuse, 0x2, RZ ;  /* 0x00000002090a7810 */ /* 0x040fe40007ffe0ff */
[----:B------:R-:W-:Y:S02]  /*15a0*/  IADD3.X R21, PT, PT, RZ, UR13, RZ, P2, !PT ;  /* 0x0000000dff157c10 */ /* 0x000fe400097fe4ff */
[----:B------:R-:W-:Y:S01]  /*15b0*/  IADD3 R9, PT, PT, R9, UR11, RZ ;  /* 0x0000000b09097c10 */ /* 0x000fe2000fffe0ff */
[C---:B------:R-:W-:Y:S01]  /*15c0*/  VIADD R12, R10.reuse, UR11 ;  /* 0x0000000b0a0c7c36 */ /* 0x040fe20008000000 */
[----:B------:R-:W-:Y:S01]  /*15d0*/  IADD3 R14, P2, PT, R10, UR12, RZ ;  /* 0x0000000c0a0e7c10 */ /* 0x000fe2000ff5e0ff */
[----:B------:R-:W2:Y:S01]  /*15e0*/  LDG.E.U8 R20, desc[UR8][R20.64] ;  /* 0x0000000814147981 */ /* 0x000ea2000c1e1100 */
[----:B------:R-:W-:-:S02]  /*15f0*/  IADD3 R10, P3, PT, R11, UR12, RZ ;  /* 0x0000000c0b0a7c10 */ /* 0x000fc4000ff7e0ff */
[C---:B------:R-:W-:Y:S02]  /*1600*/  IADD3 R16, PT, PT, R9.reuse, 0x1, RZ ;  /* 0x0000000109107810 */ /* 0x040fe40007ffe0ff */
[----:B------:R-:W-:Y:S01]  /*1610*/  IADD3.X R15, PT, PT, RZ, UR13, RZ, P2, !PT ;  /* 0x0000000dff0f7c10 */ /* 0x000fe200097fe4ff */
[----:B------:R-:W-:Y:S01]  /*1620*/  IMAD.X R11, RZ, RZ, UR13, P3 ;  /* 0x0000000dff0b7e24 */ /* 0x000fe200098e06ff */
[----:B------:R-:W-:Y:S02]  /*1630*/  IADD3 R18, P4, PT, R9, UR12, RZ ;  /* 0x0000000c09127c10 */ /* 0x000fe4000ff9e0ff */
        /* <DEDUP_REMOVED lines=16> */
.L_x_11:
[----:B------:R-:W-:Y:S05]  /*1740*/  BSYNC.RECONVERGENT B0 ;  /* 0x0000000000007941 */ /* 0x000fea0003800200 */
.L_x_9:
[----:B------:R-:W-:-:S04]  /*1750*/  IADD3 R2, PT, PT, R2, 0x2, RZ ;  /* 0x0000000202027810 */ /* 0x000fc80007ffe0ff */
[----:B------:R-:W-:-:S13]  /*1760*/  ISETP.GE.U32.AND P2, PT, R2, R3, PT ;  /* 0x000000030200720c */ /* 0x000fda0003f46070 */
[----:B------:R-:W-:Y:S05]  /*1770*/  @P2 EXIT ;  /* 0x000000000000294d */ /* 0x000fea0003800000 */
[----:B-1----:R-:W-:-:S05]  /*1780*/  IADD3 R12, PT, PT, R8, UR10, RZ ;  /* 0x0000000a080c7c10 */ /* 0x002fca000fffe0ff */
[----:B0-2---:R-:W-:-:S04]  /*1790*/  IMAD R13, R12, UR11, RZ ;  /* 0x0000000b0c0d7c24 */ /* 0x005fc8000f8e02ff */
[C---:B------:R-:W-:Y:S01]  /*17a0*/  VIADD R14, R13.reuse, 0x2 ;  /* 0x000000020d0e7836 */ /* 0x040fe20000000000 */
[C---:B------:R-:W-:Y:S02]  /*17b0*/  IADD3 R8, PT, PT, R13.reuse, 0x1, RZ ;  /* 0x000000010d087810 */ /* 0x040fe40007ffe0ff */
        /* <DEDUP_REMOVED lines=10> */
[----:B---3--:R0:W-:Y:S04]  /*1860*/  STS.U8 [R4+UR4+0x412], R3 ;  /* 0x0004120304007988 */ /* 0x0081e80008000004 */
[----:B----4-:R0:W-:Y:S04]  /*1870*/  STS.U8 [R4+UR5+0x412], R9 ;  /* 0x0004120904007988 */ /* 0x0101e80008000005 */
[----:B--2---:R0:W-:Y:S01]  /*1880*/  STS.U8 [R4+UR6+0x412], R11 ;  /* 0x0004120b04007988 */ /* 0x0041e20008000006 */
[----:B------:R-:W-:Y:S05]  /*1890*/  @!P1 BRA `(.L_x_13) ;  /* 0x0000000000809947 */ /* 0x000fea0003800000 */
[----:B------:R-:W-:Y:S05]  /*18a0*/  @!P0 BRA `(.L_x_14) ;  /* 0x0000000400008947 */ /* 0x000fea0003800000 */
[----:B------:R-:W-:Y:S01]  /*18b0*/  IADD3 R14, PT, PT, R14, UR11, RZ ;  /* 0x0000000b0e0e7c10 */ /* 0x000fe2000fffe0ff */
[----:B0-----:R-:W-:-:S03]  /*18c0*/  VIADD R3, R13, UR11 ;  /* 0x0000000b0d037c36 */ /* 0x001fc60008000000 */
[C---:B------:R-:W-:Y:S01]  /*18d0*/  IADD3 R12, P0, PT, R14.reuse, UR12, RZ ;  /* 0x0000000c0e0c7c10 */ /* 0x040fe2000ff1e0ff */
[C---:B------:R-:W-:Y:S01]  /*18e0*/  VIADD R16, R3.reuse, UR11 ;  /* 0x0000000b03107c36 */ /* 0x040fe20008000000 */
[C---:B------:R-:W-:Y:S02]  /*18f0*/  IADD3 R8, PT, PT, R3.reuse, 0x1, RZ ;  /* 0x0000000103087810 */ /* 0x040fe40007ffe0ff */
[----:B------:R-:W-:Y:S02]  /*1900*/  IADD3 R2, P1, PT, R3, UR12, RZ ;  /* 0x0000000c03027c10 */ /* 0x000fe4000ff3e0ff */
[----:B------:R-:W-:Y:S02]  /*1910*/  IADD3.X R13, PT, PT, RZ, UR13, RZ, P0, !PT ;  /* 0x0000000dff0d7c10 */ /* 0x000fe400087fe4ff */
[----:B------:R-:W-:Y:S02]  /*1920*/  IADD3 R10, PT, PT, R14, UR11, RZ ;  /* 0x0000000b0e0a7c10 */ /* 0x000fe4000fffe0ff */
[----:B------:R-:W-:-:S02]  /*1930*/  IADD3 R8, P0, PT, R8, UR12, RZ ;  /* 0x0000000c08087c10 */ /* 0x000fc4000ff1e0ff */
[----:B------:R-:W-:Y:S01]  /*1940*/  IADD3 R14, PT, PT, R16, 0x1, RZ ;  /* 0x00000001100e7810 */ /* 0x000fe20007ffe0ff */
[----:B------:R-:W2:Y:S01]  /*1950*/  LDG.E.U8 R13, desc[UR8][R12.64] ;  /* 0x000000080c0d7981 */ /* 0x000ea2000c1e1100 */
[----:B------:R-:W-:Y:S02]  /*1960*/  IADD3.X R3, PT, PT, RZ, UR13, RZ, P1, !PT ;  /* 0x0000000dff037c10 */ /* 0x000fe40008ffe4ff */
        /* <DEDUP_REMOVED lines=19> */
.L_x_13:
        /* <DEDUP_REMOVED lines=8> */
[----:B------:R-:W-:Y:S02]  /*1b20*/  IADD3 R16, PT, PT, R2, UR11, RZ ;  /* 0x0000000b02107c10 */ /* 0x000fe4000fffe0ff */
[C---:B------:R-:W-:Y:S01]  /*1b30*/  IADD3 R8, P0, PT, R3.reuse, UR12, RZ ;  /* 0x0000000c03087c10 */ /* 0x040fe2000ff1e0ff */
[----:B------:R-:W-:Y:S01]  /*1b40*/  VIADD R3, R3, UR11 ;  /* 0x0000000b03037c36 */ /* 0x000fe20008000000 */
[----:B------:R-:W-:Y:S01]  /*1b50*/  IADD3 R2, P1, PT, R9, UR12, RZ ;  /* 0x0000000c09027c10 */ /* 0x000fe2000ff3e0ff */
[----:B------:R-:W2:Y:S01]  /*1b60*/  LDG.E.U8 R12, desc[UR8][R12.64] ;  /* 0x000000080c0c7981 */ /* 0x000ea2000c1e1100 */
[----:B------:R-:W-:-:S02]  /*1b70*/  IADD3 R14, PT, PT, R16, 0x1, RZ ;  /* 0x00000001100e7810 */ /* 0x000fc40007ffe0ff */
[----:B------:R-:W-:Y:S02]  /*1b80*/  IADD3.X R9, PT, PT, RZ, UR13, RZ, P0, !PT ;  /* 0x0000000dff097c10 */ /* 0x000fe400087fe4ff */
        /* <DEDUP_REMOVED lines=18> */
.L_x_14:
[----:B------:R-:W-:Y:S05]  /*1cb0*/  BSYNC.RECONVERGENT B0 ;  /* 0x0000000000007941 */ /* 0x000fea0003800200 */
.L_x_12:
[C---:B-1----:R-:W-:Y:S01]  /*1cc0*/  IADD3 R2, PT, PT, R0.reuse, -0x2, RZ ;  /* 0xfffffffe00027810 */ /* 0x042fe20007ffe0ff */
[C---:B0-2---:R-:W-:Y:S01]  /*1cd0*/  VIADD R3, R0.reuse, 0x1 ;  /* 0x0000000100037836 */ /* 0x045fe20000000000 */
[----:B------:R-:W-:Y:S01]  /*1ce0*/  IADD3 R8, PT, PT, R0, 0x2, RZ ;  /* 0x0000000200087810 */ /* 0x000fe20007ffe0ff */
[----:B------:R-:W-:Y:S01]  /*1cf0*/  BAR.SYNC.DEFER_BLOCKING 0x0 ;  /* 0x0000000000007b1d */ /* 0x000fe20000010000 */
[----:B------:R-:W-:Y:S02]  /*1d00*/  ISETP.GE.AND P4, PT, R2, UR10, PT ;  /* 0x0000000a02007c0c */ /* 0x000fe4000bf86270 */
[C---:B------:R-:W-:Y:S02]  /*1d10*/  ISETP.GT.AND P1, PT, R0.reuse, UR10, PT ;  /* 0x0000000a00007c0c */ /* 0x040fe4000bf24270 */
[C---:B------:R-:W-:Y:S01]  /*1d20*/  ISETP.LT.OR P4, PT, R0.reuse, 0x2, P4 ;  /* 0x000000020000780c */ /* 0x040fe20002781670 */
[----:B------:R-:W-:Y:S01]  /*1d30*/  BSSY.RECONVERGENT B0, `(.L_x_15) ;  /* 0x0000018000007945 */ /* 0x000fe20003800200 */
[----:B------:R-:W-:-:S02]  /*1d40*/  ISETP.GE.AND P0, PT, R0, UR10, PT ;  /* 0x0000000a00007c0c */ /* 0x000fc4000bf06270 */
[----:B------:R-:W-:Y:S02]  /*1d50*/  ISETP.GE.AND P2, PT, R3, UR10, PT ;  /* 0x0000000a03007c0c */ /* 0x000fe4000bf46270 */
[----:B------:R-:W-:Y:S02]  /*1d60*/  CS2R R2, SRZ ;  /* 0x0000000000027805 */ /* 0x000fe4000001ff00 */
[----:B------:R-:W-:Y:S02]  /*1d70*/  ISETP.GE.AND P3, PT, R8, UR10, PT ;  /* 0x0000000a08007c0c */ /* 0x000fe4000bf66270 */
[----:B------:R-:W-:Y:S02]  /*1d80*/  CS2R R8, SRZ ;  /* 0x0000000000087805 */ /* 0x000fe4000001ff00 */
[C---:B------:R-:W-:Y:S02]  /*1d90*/  ISETP.LT.OR P1, PT, R0.reuse, 0x1, P1 ;  /* 0x000000010000780c */ /* 0x040fe40000f21670 */
[----:B------:R-:W-:-:S02]  /*1da0*/  ISETP.LT.OR P0, PT, R0, RZ, P0 ;  /* 0x000000ff0000720c */ /* 0x000fc40000701670 */
[C---:B------:R-:W-:Y:S02]  /*1db0*/  ISETP.LT.OR P2, PT, R0.reuse, -0x1, P2 ;  /* 0xffffffff0000780c */ /* 0x040fe40001741670 */
[----:B------:R-:W-:Y:S01]  /*1dc0*/  ISETP.LT.OR P3, PT, R0, -0x2, P3 ;  /* 0xfffffffe0000780c */ /* 0x000fe20001f61670 */
[----:B------:R-:W-:Y:S01]  /*1dd0*/  HFMA2 R0, -RZ, RZ, 0, 0 ;  /* 0x00000000ff007431 */ /* 0x000fe200000001ff */
[----:B------:R-:W-:Y:S01]  /*1de0*/  MOV R10, RZ ;  /* 0x000000ff000a7202 */ /* 0x000fe20000000f00 */
[----:B------:R-:W-:Y:S10]  /*1df0*/  @P4 BRA `(.L_x_16) ;  /* 0x00000000002c4947 */ /* 0x000ff40003800000 */
[----:B------:R-:W0:Y:S01]  /*1e00*/  LDS.U8 R0, [R4+UR4] ;  /* 0x0000000404007984 */ /* 0x000e220008000000 */
[----:B------:R-:W1:Y:S03]  /*1e10*/  LDCU.U8 UR7, c[0x3][URZ] ;  /* 0x00c00000ff0777ac */ /* 0x000e660008000000 */
[----:B------:R-:W2:Y:S04]  /*1e20*/  LDS.U8 R2, [R4+UR5] ;  /* 0x0000000504027984 */ /* 0x000ea80008000000 */
[----:B------:R-:W3:Y:S01]  /*1e30*/  LDS.U8 R3, [R4+UR6] ;  /* 0x0000000604037984 */ /* 0x000ee20008000000 */
[----:B-1----:R-:W-:-:S06]  /*1e40*/  UPRMT UR7, UR7, 0x8880, URZ ;  /* 0x0000888007077896 */ /* 0x002fcc00080000ff */
[----:B0-----:R-:W-:Y:S02]  /*1e50*/  IMAD R0, R0, UR7, RZ ;  /* 0x0000000700007c24 */ /* 0x001fe4000f8e02ff */
[----:B--2---:R-:W-:-:S03]  /*1e60*/  IMAD R2, R2, UR7, RZ ;  /* 0x0000000702027c24 */ /* 0x004fc6000f8e02ff */
[----:B------:R-:W-:Y:S01]  /*1e70*/  I2FP.F32.S32 R0, R0 ;  /* 0x0000000000007245 */ /* 0x000fe20000201400 */
[----:B---3--:R-:W-:Y:S01]  /*1e80*/  IMAD R3, R3, UR7, RZ ;  /* 0x0000000703037c24 */ /* 0x008fe2000f8e02ff */
[----:B------:R-:W-:-:S04]  /*1e90*/  I2FP.F32.S32 R2, R2 ;  /* 0x0000000200027245 */ /* 0x000fc80000201400 */
[----:B------:R-:W-:-:S07]  /*1ea0*/  I2FP.F32.S32 R3, R3 ;  /* 0x0000000300037245 */ /* 0x000fce0000201400 */
.L_x_16:
[----:B------:R-:W-:Y:S05]  /*1eb0*/  BSYNC.RECONVERGENT B0 ;  /* 0x0000000000007941 */ /* 0x000fea0003800200 */
.L_x_15:
[----:B------:R-:W-:Y:S04]  /*1ec0*/  BSSY.RECONVERGENT B0, `(.L_x_17) ;  /* 0x000000f000007945 */ /* 0x000fe80003800200 */
[----:B------:R-:W-:Y:S05]  /*1ed0*/  @P1 BRA `(.L_x_18) ;  /* 0x0000000000341947 */ /* 0x000fea0003800000 */
[----:B------:R-:W0:Y:S01]  /*1ee0*/  LDS.U8 R11, [R4+UR4+0x1] ;  /* 0x00000104040b7984 */ /* 0x000e220008000000 */
[----:B------:R-:W0:Y:S03]  /*1ef0*/  LDCU.S8 UR7, c[0x3][0x5] ;  /* 0x00c000a0ff0777ac */ /* 0x000e260008000200 */
[----:B------:R-:W1:Y:S04]  /*1f00*/  LDS.U8 R12, [R4+UR5+0x1] ;  /* 0x00000105040c7984 */ /* 0x000e680008000000 */
[----:B------:R-:W2:Y:S01]  /*1f10*/  LDS.U8 R13, [R4+UR6+0x1] ;  /* 0x00000106040d7984 */ /* 0x000ea20008000000 */
[----:B0-----:R-:W-:Y:S02]  /*1f20*/  IMAD R11, R11, UR7, RZ ;  /* 0x000000070b0b7c24 */ /* 0x001fe4000f8e02ff */
[----:B-1----:R-:W-:-:S03]  /*1f30*/  IMAD R12, R12, UR7, RZ ;  /* 0x000000070c0c7c24 */ /* 0x002fc6000f8e02ff */
[----:B------:R-:W-:Y:S01]  /*1f40*/  I2FP.F32.S32 R11, R11 ;  /* 0x0000000b000b7245 */ /* 0x000fe20000201400 */
[----:B--2---:R-:W-:Y:S01]  /*1f50*/  IMAD R14, R13, UR7, RZ ;  /* 0x000000070d0e7c24 */ /* 0x004fe2000f8e02ff */
[----:B------:R-:W-:-:S03]  /*1f60*/  I2FP.F32.S32 R13, R12 ;  /* 0x0000000c000d7245 */ /* 0x000fc60000201400 */
[----:B------:R-:W-:Y:S01]  /*1f70*/  FADD R0, R0, R11 ;  /* 0x0000000b00007221 */ /* 0x000fe20000000000 */
[----:B------:R-:W-:Y:S01]  /*1f80*/  I2FP.F32.S32 R14, R14 ;  /* 0x0000000e000e7245 */ /* 0x000fe20000201400 */
[----:B------:R-:W-:-:S04]  /*1f90*/  FADD R2, R2, R13 ;  /* 0x0000000d02027221 */ /* 0x000fc80000000000 */
[----:B------:R-:W-:-:S07]  /*1fa0*/  FADD R3, R3, R14 ;  /* 0x0000000e03037221 */ /* 0x000fce0000000000 */
.L_x_18:
[----:B------:R-:W-:Y:S05]  /*1fb0*/  BSYNC.RECONVERGENT B0 ;  /* 0x0000000000007941 */ /* 0x000fea0003800200 */
.L_x_17:
        /* <DEDUP_REMOVED lines=15> */
.L_x_20:
[----:B------:R-:W-:Y:S05]  /*20b0*/  BSYNC.RECONVERGENT B0 ;  /* 0x0000000000007941 */ /* 0x000fea0003800200 */
.L_x_19:
        /* <DEDUP_REMOVED lines=15> */
.L_x_22:
[----:B------:R-:W-:Y:S05]  /*21b0*/  BSYNC.RECONVERGENT B0 ;  /* 0x0000000000007941 */ /* 0x000fea0003800200 */
.L_x_21:
[----:B------:R-:W-:Y:S04]  /*21c0*/  BSSY.RECONVERGENT B0, `(.L_x_23) ;  /* 0x0000010000007945 */ /* 0x000fe80003800200 */
[----:B------:R-:W-:Y:S05]  /*21d0*/  @P3 BRA `(.L_x_24) ;  /* 0x0000000000383947 */ /* 0x000fea0003800000 */
[----:B------:R-:W0:Y:S01]  /*21e0*/  LDS.U8 R11, [R4+UR4+0x4] ;  /* 0x00000404040b7984 */ /* 0x000e220008000000 */
[----:B------:R-:W1:Y:S03]  /*21f0*/  LDCU.U8 UR7, c[0x3][0x14] ;  /* 0x00c00280ff0777ac */ /* 0x000e660008000000 */
[----:B------:R-:W2:Y:S04]  /*2200*/  LDS.U8 R12, [R4+UR5+0x4] ;  /* 0x00000405040c7984 */ /* 0x000ea80008000000 */
[----:B------:R-:W3:Y:S01]  /*2210*/  LDS.U8 R13, [R4+UR6+0x4] ;  /* 0x00000406040d7984 */ /* 0x000ee20008000000 */
[----:B-1----:R-:W-:-:S06]  /*2220*/  UPRMT UR7, UR7, 0x8880, URZ ;  /* 0x0000888007077896 */ /* 0x002fcc00080000ff */
[----:B0-----:R-:W-:Y:S02]  /*2230*/  IMAD R11, R11, UR7, RZ ;  /* 0x000000070b0b7c24 */ /* 0x001fe4000f8e02ff */
[----:B--2---:R-:W-:-:S03]  /*2240*/  IMAD R12, R12, UR7, RZ ;  /* 0x000000070c0c7c24 */ /* 0x004fc6000f8e02ff */
[----:B------:R-:W-:Y:S01]  /*2250*/  I2FP.F32.S32 R11, R11 ;  /* 0x0000000b000b7245 */ /* 0x000fe20000201400 */
[----:B---3--:R-:W-:Y:S01]  /*2260*/  IMAD R14, R13, UR7, RZ ;  /* 0x000000070d0e7c24 */ /* 0x008fe2000f8e02ff */
[----:B------:R-:W-:-:S03]  /*2270*/  I2FP.F32.S32 R13, R12 ;  /* 0x0000000c000d7245 */ /* 0x000fc60000201400 */
[----:B------:R-:W-:Y:S01]  /*2280*/  FADD R0, R0, R11 ;  /* 0x0000000b00007221 */ /* 0x000fe20000000000 */
[----:B------:R-:W-:Y:S01]  /*2290*/  I2FP.F32.S32 R14, R14 ;  /* 0x0000000e000e7245 */ /* 0x000fe20000201400 */
[----:B------:R-:W-:-:S04]  /*22a0*/  FADD R2, R2, R13 ;  /* 0x0000000d02027221 */ /* 0x000fc80000000000 */
[----:B------:R-:W-:-:S07]  /*22b0*/  FADD R3, R3, R14 ;  /* 0x0000000e03037221 */ /* 0x000fce0000000000 */
.L_x_24:
[----:B------:R-:W-:Y:S05]  /*22c0*/  BSYNC.RECONVERGENT B0 ;  /* 0x0000000000007941 */ /* 0x000fea0003800200 */
.L_x_23:
        /* <DEDUP_REMOVED lines=15> */
.L_x_26:
[----:B------:R-:W-:Y:S05]  /*23c0*/  BSYNC.RECONVERGENT B0 ;  /* 0x0000000000007941 */ /* 0x000fea0003800200 */
.L_x_25:
        /* <DEDUP_REMOVED lines=15> */
.L_x_28:
[----:B------:R-:W-:Y:S05]  /*24c0*/  BSYNC.RECONVERGENT B0 ;  /* 0x0000000000007941 */ /* 0x000fea0003800200 */
.L_x_27:
        /* <DEDUP_REMOVED lines=15> */
.L_x_30:
[----:B------:R-:W-:Y:S05]  /*25c0*/  BSYNC.RECONVERGENT B0 ;  /* 0x0000000000007941 */ /* 0x000fea0003800200 */
.L_x_29:
        /* <DEDUP_REMOVED lines=16> */
.L_x_32:
[----:B------:R-:W-:Y:S05]  /*26d0*/  BSYNC.RECONVERGENT B0 ;  /* 0x0000000000007941 */ /* 0x000fea0003800200 */
.L_x_31:
        /* <DEDUP_REMOVED lines=15> */
.L_x_34:
[----:B------:R-:W-:Y:S05]  /*27d0*/  BSYNC.RECONVERGENT B0 ;  /* 0x0000000000007941 */ /* 0x000fea0003800200 */
.L_x_33:
        /* <DEDUP_REMOVED lines=15> */
.L_x_36:
[----:B------:R-:W-:Y:S05]  /*28d0*/  BSYNC.RECONVERGENT B0 ;  /* 0x0000000000007941 */ /* 0x000fea0003800200 */
.L_x_35:
        /* <DEDUP_REMOVED lines=15> */
.L_x_38:
[----:B------:R-:W-:Y:S05]  /*29d0*/  BSYNC.RECONVERGENT B0 ;  /* 0x0000000000007941 */ /* 0x000fea0003800200 */
.L_x_37:
        /* <DEDUP_REMOVED lines=16> */
.L_x_40:
[----:B------:R-:W-:Y:S05]  /*2ae0*/  BSYNC.RECONVERGENT B0 ;  /* 0x0000000000007941 */ /* 0x000fea0003800200 */
.L_x_39:
        /* <DEDUP_REMOVED lines=15> */
.L_x_42:
[----:B------:R-:W-:Y:S05]  /*2be0*/  BSYNC.RECONVERGENT B0 ;  /* 0x0000000000007941 */ /* 0x000fea0003800200 */
.L_x_41:
        /* <DEDUP_REMOVED lines=15> */
.L_x_44:
[----:B------:R-:W-:Y:S05]  /*2ce0*/  BSYNC.RECONVERGENT B0 ;  /* 0x0000000000007941 */ /* 0x000fea0003800200 */
.L_x_43:
        /* <DEDUP_REMOVED lines=15> */
.L_x_46:
[----:B------:R-:W-:Y:S05]  /*2de0*/  BSYNC.RECONVERGENT B0 ;  /* 0x0000000000007941 */ /* 0x000fea0003800200 */
.L_x_45:
        /* <DEDUP_REMOVED lines=16> */
.L_x_48:
[----:B------:R-:W-:Y:S05]  /*2ef0*/  BSYNC.RECONVERGENT B0 ;  /* 0x0000000000007941 */ /* 0x000fea0003800200 */
.L_x_47:
        /* <DEDUP_REMOVED lines=15> */
.L_x_50:
[----:B------:R-:W-:Y:S05]  /*2ff0*/  BSYNC.RECONVERGENT B0 ;  /* 0x0000000000007941 */ /* 0x000fea0003800200 */
.L_x_49:
        /* <DEDUP_REMOVED lines=15> */
.L_x_52:
[----:B------:R-:W-:Y:S05]  /*30f0*/  BSYNC.RECONVERGENT B0 ;  /* 0x0000000000007941 */ /* 0x000fea0003800200 */
.L_x_51:
        /* <DEDUP_REMOVED lines=15> */
.L_x_54:
[----:B------:R-:W-:Y:S05]  /*31f0*/  BSYNC.RECONVERGENT B0 ;  /* 0x0000000000007941 */ /* 0x000fea0003800200 */
.L_x_53:
        /* <DEDUP_REMOVED lines=16> */
.L_x_56:
[----:B------:R-:W-:Y:S05]  /*3300*/  BSYNC.RECONVERGENT B0 ;  /* 0x0000000000007941 */ /* 0x000fea0003800200 */
.L_x_55:
        /* <DEDUP_REMOVED lines=15> */
.L_x_58:
[----:B------:R-:W-:Y:S05]  /*3400*/  BSYNC.RECONVERGENT B0 ;  /* 0x0000000000007941 */ /* 0x000fea0003800200 */
.L_x_57:
        /* <DEDUP_REMOVED lines=15> */
.L_x_60:
[----:B------:R-:W-:Y:S05]  /*3500*/  BSYNC.RECONVERGENT B0 ;  /* 0x0000000000007941 */ /* 0x000fea0003800200 */
.L_x_59:
        /* <DEDUP_REMOVED lines=15> */
.L_x_62:
[----:B------:R-:W-:Y:S05]  /*3600*/  BSYNC.RECONVERGENT B0 ;  /* 0x0000000000007941 */ /* 0x000fea0003800200 */
.L_x_61:
        /* <DEDUP_REMOVED lines=16> */
.L_x_64:
[----:B------:R-:W-:Y:S05]  /*3710*/  BSYNC.RECONVERGENT B0 ;  /* 0x0000000000007941 */ /* 0x000fea0003800200 */
.L_x_63:
[----:B------:R-:W-:Y:S04]  /*3720*/  BSSY.RECONVERGENT B0, `(.L_x_65) ;  /* 0x000000c000007945 */ /* 0x000fe80003800200 */
[----:B------:R-:W-:Y:S05]  /*3730*/  @P4 BRA `(.L_x_66) ;  /* 0x0000000000284947 */ /* 0x000fea0003800000 */
[----:B------:R-:W0:Y:S01]  /*3740*/  LDS.U8 R9, [R4+UR4] ;  /* 0x0000000404097984 */ /* 0x000e220008000000 */
[----:B------:R-:W0:Y:S03]  /*3750*/  LDCU.S8 UR7, c[0x3][0x19] ;  /* 0x00c00320ff0777ac */ /* 0x000e260008000200 */
[----:B------:R-:W1:Y:S04]  /*3760*/  LDS.U8 R10, [R4+UR5] ;  /* 0x00000005040a7984 */ /* 0x000e680008000000 */
[----:B------:R-:W2:Y:S01]  /*3770*/  LDS.U8 R8, [R4+UR6] ;  /* 0x0000000604087984 */ /* 0x000ea20008000000 */
[----:B0-----:R-:W-:Y:S02]  /*3780*/  IMAD R9, R9, UR7, RZ ;  /* 0x0000000709097c24 */ /* 0x001fe4000f8e02ff */
[----:B-1----:R-:W-:-:S03]  /*3790*/  IMAD R10, R10, UR7, RZ ;  /* 0x000000070a0a7c24 */ /* 0x002fc6000f8e02ff */
[----:B------:R-:W-:Y:S01]  /*37a0*/  I2FP.F32.S32 R9, R9 ;  /* 0x0000000900097245 */ /* 0x000fe20000201400 */
[----:B--2---:R-:W-:Y:S01]  /*37b0*/  IMAD R8, R8, UR7, RZ ;  /* 0x0000000708087c24 */ /* 0x004fe2000f8e02ff */
[----:B------:R-:W-:-:S04]  /*37c0*/  I2FP.F32.S32 R10, R10 ;  /* 0x0000000a000a7245 */ /* 0x000fc80000201400 */
[----:B------:R-:W-:-:S07]  /*37d0*/  I2FP.F32.S32 R8, R8 ;  /* 0x0000000800087245 */ /* 0x000fce0000201400 */
.L_x_66:
[----:B------:R-:W-:Y:S05]  /*37e0*/  BSYNC.RECONVERGENT B0 ;  /* 0x0000000000007941 */ /* 0x000fea0003800200 */
.L_x_65:
        /* <DEDUP_REMOVED lines=15> */
.L_x_68:
[----:B------:R-:W-:Y:S05]  /*38e0*/  BSYNC.RECONVERGENT B0 ;  /* 0x0000000000007941 */ /* 0x000fea0003800200 */
.L_x_67:
        /* <DEDUP_REMOVED lines=15> */
.L_x_70:
[----:B------:R-:W-:Y:S05]  /*39e0*/  BSYNC.RECONVERGENT B0 ;  /* 0x0000000000007941 */ /* 0x000fea0003800200 */
.L_x_69:
        /* <DEDUP_REMOVED lines=16> */
.L_x_72:
[----:B------:R-:W-:Y:S05]  /*3af0*/  BSYNC.RECONVERGENT B0 ;  /* 0x0000000000007941 */ /* 0x000fea0003800200 */
.L_x_71:
        /* <DEDUP_REMOVED lines=15> */
.L_x_74:
[----:B------:R-:W-:Y:S05]  /*3bf0*/  BSYNC.RECONVERGENT B0 ;  /* 0x0000000000007941 */ /* 0x000fea0003800200 */
.L_x_73:
        /* <DEDUP_REMOVED lines=15> */
.L_x_76:
[----:B------:R-:W-:Y:S05]  /*3cf0*/  BSYNC.RECONVERGENT B0 ;  /* 0x0000000000007941 */ /* 0x000fea0003800200 */
.L_x_75:
        /* <DEDUP_REMOVED lines=15> */
.L_x_78:
[----:B------:R-:W-:Y:S05]  /*3df0*/  BSYNC.RECONVERGENT B0 ;  /* 0x0000000000007941 */ /* 0x000fea0003800200 */
.L_x_77:
        /* <DEDUP_REMOVED lines=16> */
.L_x_80:
[----:B------:R-:W-:Y:S05]  /*3f00*/  BSYNC.RECONVERGENT B0 ;  /* 0x0000000000007941 */ /* 0x000fea0003800200 */
.L_x_79:
        /* <DEDUP_REMOVED lines=15> */
.L_x_82:
[----:B------:R-:W-:Y:S05]  /*4000*/  BSYNC.RECONVERGENT B0 ;  /* 0x0000000000007941 */ /* 0x000fea0003800200 */
.L_x_81:
        /* <DEDUP_REMOVED lines=15> */
.L_x_84:
[----:B------:R-:W-:Y:S05]  /*4100*/  BSYNC.RECONVERGENT B0 ;  /* 0x0000000000007941 */ /* 0x000fea0003800200 */
.L_x_83:
        /* <DEDUP_REMOVED lines=15> */
.L_x_86:
[----:B------:R-:W-:Y:S05]  /*4200*/  BSYNC.RECONVERGENT B0 ;  /* 0x0000000000007941 */ /* 0x000fea0003800200 */
.L_x_85:
        /* <DEDUP_REMOVED lines=16> */
.L_x_88:
[----:B------:R-:W-:Y:S05]  /*4310*/  BSYNC.RECONVERGENT B0 ;  /* 0x0000000000007941 */ /* 0x000fea0003800200 */
.L_x_87:
        /* <DEDUP_REMOVED lines=15> */
.L_x_90:
[----:B------:R-:W-:Y:S05]  /*4410*/  BSYNC.RECONVERGENT B0 ;  /* 0x0000000000007941 */ /* 0x000fea0003800200 */
.L_x_89:
        /* <DEDUP_REMOVED lines=15> */
.L_x_92:
[----:B------:R-:W-:Y:S05]  /*4510*/  BSYNC.RECONVERGENT B0 ;  /* 0x0000000000007941 */ /* 0x000fea0003800200 */
.L_x_91:
        /* <DEDUP_REMOVED lines=15> */
.L_x_94:
[----:B------:R-:W-:Y:S05]  /*4610*/  BSYNC.RECONVERGENT B0 ;  /* 0x0000000000007941 */ /* 0x000fea0003800200 */
.L_x_93:
        /* <DEDUP_REMOVED lines=16> */
.L_x_96:
[----:B------:R-:W-:Y:S05]  /*4720*/  BSYNC.RECONVERGENT B0 ;  /* 0x0000000000007941 */ /* 0x000fea0003800200 */
.L_x_95:
        /* <DEDUP_REMOVED lines=15> */
.L_x_98:
[----:B------:R-:W-:Y:S05]  /*4820*/  BSYNC.RECONVERGENT B0 ;  /* 0x0000000000007941 */ /* 0x000fea0003800200 */
.L_x_97:
        /* <DEDUP_REMOVED lines=15> */
.L_x_100:
[----:B------:R-:W-:Y:S05]  /*4920*/  BSYNC.RECONVERGENT B0 ;  /* 0x0000000000007941 */ /* 0x000fea0003800200 */
.L_x_99:
        /* <DEDUP_REMOVED lines=15> */
.L_x_102:
[----:B------:R-:W-:Y:S05]  /*4a20*/  BSYNC.RECONVERGENT B0 ;  /* 0x0000000000007941 */ /* 0x000fea0003800200 */
.L_x_101:
        /* <DEDUP_REMOVED lines=16> */
.L_x_104:
[----:B------:R-:W-:Y:S05]  /*4b30*/  BSYNC.RECONVERGENT B0 ;  /* 0x0000000000007941 */ /* 0x000fea0003800200 */
.L_x_103:
        /* <DEDUP_REMOVED lines=15> */
.L_x_106:
[----:B------:R-:W-:Y:S05]  /*4c30*/  BSYNC.RECONVERGENT B0 ;  /* 0x0000000000007941 */ /* 0x000fea0003800200 */
.L_x_105:
        /* <DEDUP_REMOVED lines=15> */
.L_x_108:
[----:B------:R-:W-:Y:S05]  /*4d30*/  BSYNC.RECONVERGENT B0 ;  /* 0x0000000000007941 */ /* 0x000fea0003800200 */
.L_x_107:
        /* <DEDUP_REMOVED lines=15> */
.L_x_110:
[----:B------:R-:W-:Y:S05]  /*4e30*/  BSYNC.RECONVERGENT B0 ;  /* 0x0000000000007941 */ /* 0x000fea0003800200 */
.L_x_109:
        /* <DEDUP_REMOVED lines=16> */
.L_x_112:
[----:B------:R-:W-:Y:S05]  /*4f40*/  BSYNC.RECONVERGENT B0 ;  /* 0x0000000000007941 */ /* 0x000fea0003800200 */
.L_x_111:
        /* <DEDUP_REMOVED lines=15> */
.L_x_114:
[----:B------:R-:W-:Y:S05]  /*5040*/  BSYNC.RECONVERGENT B0 ;  /* 0x0000000000007941 */ /* 0x000fea0003800200 */
.L_x_113:
[----:B------:R-:W-:Y:S01]  /*5050*/  FFMA R0, R0, R0, RZ ;  /* 0x0000000000007223 */ /* 0x000fe200000000ff */
[----:B------:R-:W-:Y:S01]  /*5060*/  FFMA R3, R3, R3, RZ ;  /* 0x0000000303037223 */ /* 0x000fe200000000ff */
[----:B------:R-:W-:Y:S02]  /*5070*/  BSSY.RECONVERGENT B0, `(.L_x_115) ;  /* 0x0000012000007945 */ /* 0x000fe40003800200 */
[----:B------:R-:W-:Y:S01]  /*5080*/  FFMA R11, R9, R9, R0 ;  /* 0x00000009090b7223 */ /* 0x000fe20000000000 */
[----:B------:R-:W-:Y:S01]  /*5090*/  FFMA R9, R2, R2, RZ ;  /* 0x0000000202097223 */ /* 0x000fe200000000ff */
[----:B------:R-:W-:Y:S02]  /*50a0*/  FFMA R8, R8, R8, R3 ;  /* 0x0000000808087223 */ /* 0x000fe40000000003 */
[----:B------:R-:W-:Y:S01]  /*50b0*/  VIADD R4, R11, 0xf3000000 ;  /* 0xf30000000b047836 */ /* 0x000fe20000000000 */
[----:B------:R0:W1:Y:S01]  /*50c0*/  MUFU.RSQ R0, R11 ;  /* 0x0000000b00007308 */ /* 0x0000620000001400 */
[----:B------:R-:W-:-:S03]  /*50d0*/  FFMA R10, R10, R10, R9 ;  /* 0x0000000a0a0a7223 */ /* 0x000fc60000000009 */
[----:B------:R-:W-:-:S13]  /*50e0*/  ISETP.GT.U32.AND P0, PT, R4, 0x727fffff, PT ;  /* 0x727fffff0400780c */ /* 0x000fda0003f04070 */
[----:B01----:R-:W-:Y:S05]  /*50f0*/  @!P0 BRA `(.L_x_116) ;  /* 0x0000000000148947 */ /* 0x003fea0003800000 */
[----:B------:R-:W-:Y:S02]  /*5100*/  MOV R0, R11 ;  /* 0x0000000b00007202 */ /* 0x000fe40000000f00 */
[----:B------:R-:W-:-:S07]  /*5110*/  MOV R14, 0x5130 ;  /* 0x00005130000e7802 */ /* 0x000fce0000000f00 */
[----:B------:R-:W-:Y:S05]  /*5120*/  CALL.REL.NOINC `($__internal_0_$__cuda_sm20_sqrt_rn_f32_slowpath) ;  /* 0x0000000000dc7944 */ /* 0x000fea0003c00000 */
[----:B------:R-:W-:Y:S01]  /*5130*/  MOV R2, R0 ;  /* 0x0000000000027202 */ /* 0x000fe20000000f00 */
[----:B------:R-:W-:Y:S06]  /*5140*/  BRA `(.L_x_117) ;  /* 0x0000000000107947 */ /* 0x000fec0003800000 */
.L_x_116:
[----:B------:R-:W-:Y:S01]  /*5150*/  FMUL.FTZ R2, R11, R0 ;  /* 0x000000000b027220 */ /* 0x000fe20000410000 */
[----:B------:R-:W-:-:S03]  /*5160*/  FMUL.FTZ R0, R0, 0.5 ;  /* 0x3f00000000007820 */ /* 0x000fc60000410000 */
[----:B------:R-:W-:-:S04]  /*5170*/  FFMA R3, -R2, R2, R11 ;  /* 0x0000000202037223 */ /* 0x000fc8000000010b */
[----:B------:R-:W-:-:S07]  /*5180*/  FFMA R2, R3, R0, R2 ;  /* 0x0000000003027223 */ /* 0x000fce0000000002 */
.L_x_117:
[----:B------:R-:W-:Y:S05]  /*5190*/  BSYNC.RECONVERGENT B0 ;  /* 0x0000000000007941 */ /* 0x000fea0003800200 */
.L_x_115:
[----:B------:R-:W-:Y:S01]  /*51a0*/  IADD3 R0, PT, PT, R10, -0xd000000, RZ ;  /* 0xf30000000a007810 */ /* 0x000fe20007ffe0ff */
[----:B------:R0:W1:Y:S01]  /*51b0*/  MUFU.RSQ R9, R10 ;  /* 0x0000000a00097308 */ /* 0x0000620000001400 */
[----:B------:R-:W-:Y:S01]  /*51c0*/  BSSY.RECONVERGENT B0, `(.L_x_118) ;  /* 0x000000c000007945 */ /* 0x000fe20003800200 */
[----:B------:R-:W-:Y:S01]  /*51d0*/  FMUL R2, R2, 0.125 ;  /* 0x3e00000002027820 */ /* 0x000fe20000400000 */
[----:B------:R-:W-:-:S13]  /*51e0*/  ISETP.GT.U32.AND P0, PT, R0, 0x727fffff, PT ;  /* 0x727fffff0000780c */ /* 0x000fda0003f04070 */
[----:B0-----:R-:W-:Y:S05]  /*51f0*/  @!P0 BRA `(.L_x_119) ;  /* 0x0000000000108947 */ /* 0x001fea0003800000 */
[----:B------:R-:W-:Y:S01]  /*5200*/  IMAD.MOV.U32 R0, RZ, RZ, R10 ;  /* 0x000000ffff007224 */ /* 0x000fe200078e000a */
[----:B------:R-:W-:-:S07]  /*5210*/  MOV R14, 0x5230 ;  /* 0x00005230000e7802 */ /* 0x000fce0000000f00 */
[----:B-1----:R-:W-:Y:S05]  /*5220*/  CALL.REL.NOINC `($__internal_0_$__cuda_sm20_sqrt_rn_f32_slowpath) ;  /* 0x00000000009c7944 */ /* 0x002fea0003c00000 */
[----:B------:R-:W-:Y:S05]  /*5230*/  BRA `(.L_x_120) ;  /* 0x0000000000107947 */ /* 0x000fea0003800000 */
.L_x_119:
[----:B-1----:R-:W-:Y:S01]  /*5240*/  FMUL.FTZ R3, R10, R9 ;  /* 0x000000090a037220 */ /* 0x002fe20000410000 */
[----:B------:R-:W-:-:S03]  /*5250*/  FMUL.FTZ R4, R9, 0.5 ;  /* 0x3f00000009047820 */ /* 0x000fc60000410000 */
[----:B------:R-:W-:-:S04]  /*5260*/  FFMA R0, -R3, R3, R10 ;  /* 0x0000000303007223 */ /* 0x000fc8000000010a */
[----:B------:R-:W-:-:S07]  /*5270*/  FFMA R0, R0, R4, R3 ;  /* 0x0000000400007223 */ /* 0x000fce0000000003 */
.L_x_120:
[----:B------:R-:W-:Y:S05]  /*5280*/  BSYNC.RECONVERGENT B0 ;  /* 0x0000000000007941 */ /* 0x000fea0003800200 */
.L_x_118:
[----:B------:R-:W-:Y:S01]  /*5290*/  IADD3 R3, PT, PT, R8, -0xd000000, RZ ;  /* 0xf300000008037810 */ /* 0x000fe20007ffe0ff */
[----:B------:R0:W1:Y:S01]  /*52a0*/  MUFU.RSQ R9, R8 ;  /* 0x0000000800097308 */ /* 0x0000620000001400 */
[----:B------:R-:W-:Y:S01]  /*52b0*/  BSSY.RECONVERGENT B0, `(.L_x_121) ;  /* 0x000000c000007945 */ /* 0x000fe20003800200 */
[----:B------:R-:W-:Y:S01]  /*52c0*/  FMUL R10, R0, 0.125 ;  /* 0x3e000000000a7820 */ /* 0x000fe20000400000 */
[----:B------:R-:W-:-:S13]  /*52d0*/  ISETP.GT.U32.AND P0, PT, R3, 0x727fffff, PT ;  /* 0x727fffff0300780c */ /* 0x000fda0003f04070 */
[----:B0-----:R-:W-:Y:S05]  /*52e0*/  @!P0 BRA `(.L_x_122) ;  /* 0x0000000000108947 */ /* 0x001fea0003800000 */
[----:B------:R-:W-:Y:S02]  /*52f0*/  MOV R0, R8 ;  /* 0x0000000800007202 */ /* 0x000fe40000000f00 */
[----:B------:R-:W-:-:S07]  /*5300*/  MOV R14, 0x5320 ;  /* 0x00005320000e7802 */ /* 0x000fce0000000f00 */
[----:B-1----:R-:W-:Y:S05]  /*5310*/  CALL.REL.NOINC `($__internal_0_$__cuda_sm20_sqrt_rn_f32_slowpath) ;  /* 0x0000000000607944 */ /* 0x002fea0003c00000 */
[----:B------:R-:W-:Y:S05]  /*5320*/  BRA `(.L_x_123) ;  /* 0x0000000000107947 */ /* 0x000fea0003800000 */
.L_x_122:
[----:B-1----:R-:W-:Y:S01]  /*5330*/  FMUL.FTZ R3, R8, R9 ;  /* 0x0000000908037220 */ /* 0x002fe20000410000 */
[----:B------:R-:W-:-:S03]  /*5340*/  FMUL.FTZ R4, R9, 0.5 ;  /* 0x3f00000009047820 */ /* 0x000fc60000410000 */
[----:B------:R-:W-:-:S04]  /*5350*/  FFMA R0, -R3, R3, R8 ;  /* 0x0000000303007223 */ /* 0x000fc80000000108 */
[----:B------:R-:W-:-:S07]  /*5360*/  FFMA R0, R0, R4, R3 ;  /* 0x0000000400007223 */ /* 0x000fce0000000003 */
.L_x_123:
[----:B------:R-:W-:Y:S05]  /*5370*/  BSYNC.RECONVERGENT B0 ;  /* 0x0000000000007941 */ /* 0x000fea0003800200 */
.L_x_121:
[----:B------:R-:W0:Y:S01]  /*5380*/  LDCU.64 UR4, c[0x0][0x388] ;  /* 0x00007100ff0477ac */ /* 0x000e220008000a00 */
[----:B------:R-:W-:Y:S01]  /*5390*/  FMUL R0, R0, 0.125 ;  /* 0x3e00000000007820 */ /* 0x000fe20000400000 */
[----:B------:R-:W-:Y:S02]  /*53a0*/  FMNMX.NAN R8, R2, 255, PT ;  /* 0x437f000002087809 */ /* 0x000fe40003820000 */
[----:B------:R-:W-:Y:S02]  /*53b0*/  FMNMX.NAN R10, R10, 255, PT ;  /* 0x437f00000a0a7809 */ /* 0x000fe40003820000 */
[----:B------:R-:W-:Y:S01]  /*53c0*/  FMNMX.NAN R0, R0, 255, PT ;  /* 0x437f000000007809 */ /* 0x000fe20003820000 */
[----:B------:R-:W1:Y:S08]  /*53d0*/  F2I.U32.TRUNC.NTZ R9, R8 ;  /* 0x0000000800097305 */ /* 0x000e70000020f000 */
[----:B------:R-:W2:Y:S01]  /*53e0*/  F2I.U32.TRUNC.NTZ R11, R10 ;  /* 0x0000000a000b7305 */ /* 0x000ea2000020f000 */
[----:B0-----:R-:W-:-:S02]  /*53f0*/  IADD3 R6, P0, PT, R6, UR4, RZ ;  /* 0x0000000406067c10 */ /* 0x001fc4000ff1e0ff */
[----:B------:R-:W-:Y:S02]  /*5400*/  IADD3 R2, P1, PT, R7, UR4, RZ ;  /* 0x0000000407027c10 */ /* 0x000fe4000ff3e0ff */
[----:B------:R-:W-:-:S03]  /*5410*/  IADD3 R4, P2, PT, R5, UR4, RZ ;  /* 0x0000000405047c10 */ /* 0x000fc6000ff5e0ff */
[----:B------:R-:W0:Y:S01]  /*5420*/  F2I.U32.TRUNC.NTZ R13, R0 ;  /* 0x00000000000d7305 */ /* 0x000e22000020f000 */
[----:B------:R-:W-:Y:S01]  /*5430*/  IADD3.X R7, PT, PT, RZ, UR5, RZ, P0, !PT ;  /* 0x00000005ff077c10 */ /* 0x000fe200087fe4ff */
[----:B------:R-:W-:Y:S01]  /*5440*/  IMAD.X R3, RZ, RZ, UR5, P1 ;  /* 0x00000005ff037e24 */ /* 0x000fe200088e06ff */
[----:B------:R-:W-:-:S03]  /*5450*/  IADD3.X R5, PT, PT, RZ, UR5, RZ, P2, !PT ;  /* 0x00000005ff057c10 */ /* 0x000fc600097fe4ff */
[----:B-1----:R-:W-:Y:S04]  /*5460*/  STG.E.U8 desc[UR8][R6.64], R9 ;  /* 0x0000000906007986 */ /* 0x002fe8000c101108 */
[----:B--2---:R-:W-:Y:S04]  /*5470*/  STG.E.U8 desc[UR8][R2.64], R11 ;  /* 0x0000000b02007986 */ /* 0x004fe8000c101108 */
[----:B0-----:R-:W-:Y:S01]  /*5480*/  STG.E.U8 desc[UR8][R4.64], R13 ;  /* 0x0000000d04007986 */ /* 0x001fe2000c101108 */
[----:B------:R-:W-:Y:S05]  /*5490*/  EXIT ;  /* 0x000000000000794d */ /* 0x000fea0003800000 */
        .weak           $__internal_0_$__cuda_sm20_sqrt_rn_f32_slowpath
        .type           $__internal_0_$__cuda_sm20_sqrt_rn_f32_slowpath,@function
        .size           $__internal_0_$__cuda_sm20_sqrt_rn_f32_slowpath,(.L_x_126 - $__internal_0_$__cuda_sm20_sqrt_rn_f32_slowpath)
$__internal_0_$__cuda_sm20_sqrt_rn_f32_slowpath:
[----:B------:R-:W-:-:S13]  /*54a0*/  LOP3.LUT P0, RZ, R0, 0x7fffffff, RZ, 0xc0, !PT ;  /* 0x7fffffff00ff7812 */ /* 0x000fda000780c0ff */
[----:B------:R-:W-:Y:S01]  /*54b0*/  @!P0 MOV R3, R0 ;  /* 0x0000000000038202 */ /* 0x000fe20000000f00 */
[----:B------:R-:W-:Y:S06]  /*54c0*/  @!P0 BRA `(.L_x_124) ;  /* 0x0000000000408947 */ /* 0x000fec0003800000 */
[----:B------:R-:W-:-:S13]  /*54d0*/  FSETP.GEU.FTZ.AND P0, PT, R0, RZ, PT ;  /* 0x000000ff0000720b */ /* 0x000fda0003f1e000 */
[----:B------:R-:W-:Y:S01]  /*54e0*/  @!P0 MOV R3, 0x7fffffff ;  /* 0x7fffffff00038802 */ /* 0x000fe20000000f00 */
[----:B------:R-:W-:Y:S06]  /*54f0*/  @!P0 BRA `(.L_x_124) ;  /* 0x0000000000348947 */ /* 0x000fec0003800000 */
[----:B------:R-:W-:-:S13]  /*5500*/  FSETP.GTU.FTZ.AND P0, PT, |R0|, +INF , PT ;  /* 0x7f8000000000780b */ /* 0x000fda0003f1c200 */
[----:B------:R-:W-:Y:S01]  /*5510*/  @P0 FADD.FTZ R3, R0, 1 ;  /* 0x3f80000000030421 */ /* 0x000fe20000010000 */
[----:B------:R-:W-:Y:S06]  /*5520*/  @P0 BRA `(.L_x_124) ;  /* 0x0000000000280947 */ /* 0x000fec0003800000 */
[----:B------:R-:W-:-:S13]  /*5530*/  FSETP.NEU.FTZ.AND P0, PT, |R0|, +INF , PT ;  /* 0x7f8000000000780b */ /* 0x000fda0003f1d200 */
[----:B------:R-:W-:-:S04]  /*5540*/  @P0 FFMA R4, R0, 1.84467440737095516160e+19, RZ ;  /* 0x5f80000000040823 */ /* 0x000fc800000000ff */
[----:B------:R-:W0:Y:S02]  /*5550*/  @P0 MUFU.RSQ R3, R4 ;  /* 0x0000000400030308 */ /* 0x000e240000001400 */
[----:B0-----:R-:W-:Y:S01]  /*5560*/  @P0 FMUL.FTZ R9, R4, R3 ;  /* 0x0000000304090220 */ /* 0x001fe20000410000 */
[----:B------:R-:W-:Y:S01]  /*5570*/  @P0 FMUL.FTZ R13, R3, 0.5 ;  /* 0x3f000000030d0820 */ /* 0x000fe20000410000 */
[----:B------:R-:W-:Y:S02]  /*5580*/  @!P0 IMAD.MOV.U32 R3, RZ, RZ, R0 ;  /* 0x000000ffff038224 */ /* 0x000fe400078e0000 */
[----:B------:R-:W-:-:S04]  /*5590*/  @P0 FADD.FTZ R11, -R9, -RZ ;  /* 0x800000ff090b0221 */ /* 0x000fc80000010100 */
[----:B------:R-:W-:-:S04]  /*55a0*/  @P0 FFMA R12, R9, R11, R4 ;  /* 0x0000000b090c0223 */ /* 0x000fc80000000004 */
[----:B------:R-:W-:-:S04]  /*55b0*/  @P0 FFMA R12, R12, R13, R9 ;  /* 0x0000000d0c0c0223 */ /* 0x000fc80000000009 */
[----:B------:R-:W-:-:S07]  /*55c0*/  @P0 FMUL.FTZ R3, R12, 2.3283064365386962891e-10 ;  /* 0x2f8000000c030820 */ /* 0x000fce0000410000 */
.L_x_124:
[----:B------:R-:W-:Y:S01]  /*55d0*/  HFMA2 R13, -RZ, RZ, 0, 0 ;  /* 0x00000000ff0d7431 */ /* 0x000fe200000001ff */
[----:B------:R-:W-:Y:S02]  /*55e0*/  MOV R12, R14 ;  /* 0x0000000e000c7202 */ /* 0x000fe40000000f00 */
[----:B------:R-:W-:Y:S02]  /*55f0*/  MOV R0, R3 ;  /* 0x0000000300007202 */ /* 0x000fe40000000f00 */
[----:B------:R-:W-:Y:S05]  /*5600*/  RET.REL.NODEC R12 `(_Z5sobelPhS_jjj) ;  /* 0xffffffa80c7c7950 */ /* 0x000fea0003c3ffff */
.L_x_125:
[----:B------:R-:W-:-:S00]  /*5610*/  BRA `(.L_x_125) ;  /* 0xfffffffc00fc7947 */ /* 0x000fc0000383ffff */
[----:B------:R-:W-:-:S00]  /*5620*/  NOP ;  /* 0x0000000000007918 */ /* 0x000fc00000000000 */
        /* <DEDUP_REMOVED lines=13> */
.L_x_126:


//--------------------- .nv.shared._Z5sobelPhS_jjj --------------------------
	.section	.nv.shared._Z5sobelPhS_jjj,"aw",@nobits
	.sectionflags	@""
.nv.shared._Z5sobelPhS_jjj:
	.zero		4924


//--------------------- .nv.shared.reserved.0     --------------------------
	.section	.nv.shared.reserved.0,"aw",@nobits
	.weak		__nv_reservedSMEM_offset_0_alias
	.size		__nv_reservedSMEM_offset_0_alias, 0, 64
	.other		__nv_reservedSMEM_offset_0_alias,@"STO_CUDA_RESERVED_SHARED STV_DEFAULT"
__nv_reservedSMEM_offset_0_alias:
	.zero		0
	.zero		64


//--------------------- .nv.constant0._Z5sobelPhS_jjj --------------------------
	.section	.nv.constant0._Z5sobelPhS_jjj,"a",@progbits
	.sectionflags	@""
	.align	4
.nv.constant0._Z5sobelPhS_jjj:
	.zero		924


//--------------------- SYMBOLS --------------------------

	.type		.nv.reservedSmem.offset0,@object
	.size		.nv.reservedSmem.offset0,0x4
	.type		.nv.reservedSmem.cap,@object
	.size		.nv.reservedSmem.cap,0x4
